//
// Generated by NVIDIA NVVM Compiler
//
// Compiler Build ID: CL-36424714
// Cuda compilation tools, release 13.0, V13.0.88
// Based on NVVM 20.0.0
//

.version 9.0
.target sm_100
.address_size 64

	// .globl	compute_forces
// _ZZ14compute_forcesE16shared_positions has been demoted
// _ZZ14compute_forcesE13shared_masses has been demoted

.visible .entry compute_forces(
	.param .u64 .ptr .align 1 compute_forces_param_0,
	.param .u64 .ptr .align 1 compute_forces_param_1,
	.param .u64 compute_forces_param_2,
	.param .u32 compute_forces_param_3,
	.param .f32 compute_forces_param_4,
	.param .f32 compute_forces_param_5,
	.param .f32 compute_forces_param_6,
	.param .f32 compute_forces_param_7,
	.param .f32 compute_forces_param_8
)
{
	.reg .pred 	%p<76>;
	.reg .b16 	%rs<64>;
	.reg .b32 	%r<60>;
	.reg .b32 	%f<645>;
	.reg .b64 	%rd<23>;
	// demoted variable
	.shared .align 4 .b8 _ZZ14compute_forcesE16shared_positions[3072];
	// demoted variable
	.shared .align 4 .b8 _ZZ14compute_forcesE13shared_masses[1024];
	ld.param.u64 	%rd6, [compute_forces_param_0];
	ld.param.u32 	%r23, [compute_forces_param_3];
	ld.param.f32 	%f222, [compute_forces_param_4];
	ld.param.f32 	%f223, [compute_forces_param_5];
	ld.param.f32 	%f224, [compute_forces_param_6];
	ld.param.f32 	%f225, [compute_forces_param_7];
	cvta.to.global.u64 	%rd1, %rd6;
	mov.u32 	%r24, %ctaid.x;
	mov.u32 	%r1, %ntid.x;
	mov.u32 	%r2, %tid.x;
	mad.lo.s32 	%r3, %r24, %r1, %r2;
	setp.ge.u32 	%p1, %r3, %r23;
	@%p1 bra 	$L__BB0_80;
	mul.wide.s32 	%rd7, %r3, 16;
	add.s64 	%rd2, %rd1, %rd7;
	ld.global.f32 	%f1, [%rd2];
	ld.global.f32 	%f2, [%rd2+4];
	ld.global.f32 	%f3, [%rd2+8];
	ld.global.u8 	%rs17, [%rd2+12];
	cvt.rn.f32.u16 	%f4, %rs17;
	add.s32 	%r25, %r1, %r23;
	add.s32 	%r4, %r25, -1;
	setp.gt.u32 	%p2, %r1, %r4;
	mov.f32 	%f636, 0f00000000;
	mov.f32 	%f637, %f636;
	mov.f32 	%f638, %f636;
	@%p2 bra 	$L__BB0_77;
	ld.global.u8 	%rs1, [%rd2+13];
	div.u32 	%r27, %r4, %r1;
	max.u32 	%r5, %r27, 1;
	mov.f32 	%f638, 0f00000000;
	mov.b32 	%r57, 0;
	mov.f32 	%f637, %f638;
	mov.f32 	%f636, %f638;
$L__BB0_3:
	mul.lo.s32 	%r7, %r1, %r57;
	not.b32 	%r28, %r7;
	add.s32 	%r29, %r23, %r28;
	add.s32 	%r30, %r1, -1;
	min.u32 	%r8, %r29, %r30;
	add.s32 	%r9, %r8, 1;
	add.s32 	%r10, %r7, %r2;
	setp.ge.u32 	%p3, %r10, %r23;
	@%p3 bra 	$L__BB0_5;
	mul.wide.s32 	%rd8, %r10, 16;
	add.s64 	%rd9, %rd1, %rd8;
	ld.global.f32 	%f229, [%rd9];
	ld.global.f32 	%f230, [%rd9+4];
	ld.global.f32 	%f231, [%rd9+8];
	ld.global.u8 	%rs18, [%rd9+12];
	mov.u32 	%r31, _ZZ14compute_forcesE16shared_positions;
	mad.lo.s32 	%r32, %r2, 12, %r31;
	st.shared.f32 	[%r32], %f229;
	st.shared.f32 	[%r32+4], %f230;
	st.shared.f32 	[%r32+8], %f231;
	cvt.rn.f32.u16 	%f232, %rs18;
	shl.b32 	%r33, %r2, 2;
	mov.u32 	%r34, _ZZ14compute_forcesE13shared_masses;
	add.s32 	%r35, %r34, %r33;
	st.shared.f32 	[%r35], %f232;
$L__BB0_5:
	bar.sync 	0;
	setp.ge.u32 	%p4, %r7, %r23;
	@%p4 bra 	$L__BB0_76;
	and.b32  	%r11, %r9, 7;
	setp.lt.u32 	%p5, %r8, 7;
	mov.b32 	%r59, 0;
	@%p5 bra 	$L__BB0_41;
	and.b32  	%r59, %r9, -8;
	mov.b32 	%r58, 0;
$L__BB0_8:
	.pragma "nounroll";
	add.s32 	%r14, %r58, %r7;
	setp.eq.s32 	%p6, %r14, %r3;
	mul.wide.u32 	%rd10, %r14, 16;
	add.s64 	%rd11, %rd1, %rd10;
	add.s64 	%rd3, %rd11, 13;
	mov.u32 	%r38, _ZZ14compute_forcesE16shared_positions;
	mad.lo.s32 	%r15, %r58, 12, %r38;
	shl.b32 	%r39, %r58, 2;
	mov.u32 	%r40, _ZZ14compute_forcesE13shared_masses;
	add.s32 	%r16, %r40, %r39;
	@%p6 bra 	$L__BB0_12;
	ld.global.u8 	%rs2, [%rd3];
	and.b16  	%rs19, %rs2, 1;
	setp.eq.b16 	%p7, %rs19, 1;
	not.pred 	%p8, %p7;
	@%p8 bra 	$L__BB0_12;
	ld.shared.f32 	%f234, [%r15];
	ld.shared.f32 	%f235, [%r15+4];
	ld.shared.f32 	%f236, [%r15+8];
	ld.shared.f32 	%f237, [%r16];
	sub.f32 	%f238, %f1, %f234;
	sub.f32 	%f239, %f2, %f235;
	sub.f32 	%f240, %f3, %f236;
	mul.f32 	%f241, %f239, %f239;
	fma.rn.f32 	%f242, %f238, %f238, %f241;
	fma.rn.f32 	%f243, %f240, %f240, %f242;
	sqrt.rn.f32 	%f244, %f243;
	max.f32 	%f11, %f244, 0f3DCCCCCD;
	rcp.rn.f32 	%f245, %f11;
	mul.f32 	%f12, %f238, %f245;
	mul.f32 	%f13, %f239, %f245;
	mul.f32 	%f14, %f240, %f245;
	mul.f32 	%f246, %f237, %f4;
	sqrt.rn.f32 	%f247, %f246;
	mul.f32 	%f248, %f224, %f247;
	div.rn.f32 	%f249, %f248, %f243;
	fma.rn.f32 	%f636, %f12, %f249, %f636;
	fma.rn.f32 	%f637, %f13, %f249, %f637;
	fma.rn.f32 	%f638, %f14, %f249, %f638;
	and.b16  	%rs20, %rs1, %rs2;
	and.b16  	%rs21, %rs20, 2;
	setp.eq.s16 	%p9, %rs21, 0;
	@%p9 bra 	$L__BB0_12;
	sub.f32 	%f250, %f11, %f223;
	mul.f32 	%f251, %f222, %f250;
	mul.f32 	%f252, %f225, %f251;
	mul.f32 	%f253, %f12, %f252;
	sub.f32 	%f636, %f636, %f253;
	mul.f32 	%f254, %f13, %f252;
	sub.f32 	%f637, %f637, %f254;
	mul.f32 	%f255, %f14, %f252;
	sub.f32 	%f638, %f638, %f255;
$L__BB0_12:
	add.s32 	%r41, %r14, 1;
	setp.eq.s32 	%p10, %r41, %r3;
	@%p10 bra 	$L__BB0_16;
	ld.global.u8 	%rs3, [%rd3+16];
	and.b16  	%rs22, %rs3, 1;
	setp.eq.b16 	%p11, %rs22, 1;
	not.pred 	%p12, %p11;
	@%p12 bra 	$L__BB0_16;
	ld.shared.f32 	%f256, [%r15+12];
	ld.shared.f32 	%f257, [%r15+16];
	ld.shared.f32 	%f258, [%r15+20];
	ld.shared.f32 	%f259, [%r16+4];
	sub.f32 	%f260, %f1, %f256;
	sub.f32 	%f261, %f2, %f257;
	sub.f32 	%f262, %f3, %f258;
	mul.f32 	%f263, %f261, %f261;
	fma.rn.f32 	%f264, %f260, %f260, %f263;
	fma.rn.f32 	%f265, %f262, %f262, %f264;
	sqrt.rn.f32 	%f266, %f265;
	max.f32 	%f24, %f266, 0f3DCCCCCD;
	rcp.rn.f32 	%f267, %f24;
	mul.f32 	%f25, %f260, %f267;
	mul.f32 	%f26, %f261, %f267;
	mul.f32 	%f27, %f262, %f267;
	mul.f32 	%f268, %f259, %f4;
	sqrt.rn.f32 	%f269, %f268;
	mul.f32 	%f270, %f224, %f269;
	div.rn.f32 	%f271, %f270, %f265;
	fma.rn.f32 	%f636, %f25, %f271, %f636;
	fma.rn.f32 	%f637, %f26, %f271, %f637;
	fma.rn.f32 	%f638, %f27, %f271, %f638;
	and.b16  	%rs23, %rs1, %rs3;
	and.b16  	%rs24, %rs23, 2;
	setp.eq.s16 	%p13, %rs24, 0;
	@%p13 bra 	$L__BB0_16;
	sub.f32 	%f272, %f24, %f223;
	mul.f32 	%f273, %f222, %f272;
	mul.f32 	%f274, %f225, %f273;
	mul.f32 	%f275, %f25, %f274;
	sub.f32 	%f636, %f636, %f275;
	mul.f32 	%f276, %f26, %f274;
	sub.f32 	%f637, %f637, %f276;
	mul.f32 	%f277, %f27, %f274;
	sub.f32 	%f638, %f638, %f277;
$L__BB0_16:
	add.s32 	%r42, %r14, 2;
	setp.eq.s32 	%p14, %r42, %r3;
	@%p14 bra 	$L__BB0_20;
	ld.global.u8 	%rs4, [%rd3+32];
	and.b16  	%rs25, %rs4, 1;
	setp.eq.b16 	%p15, %rs25, 1;
	not.pred 	%p16, %p15;
	@%p16 bra 	$L__BB0_20;
	ld.shared.f32 	%f278, [%r15+24];
	ld.shared.f32 	%f279, [%r15+28];
	ld.shared.f32 	%f280, [%r15+32];
	ld.shared.f32 	%f281, [%r16+8];
	sub.f32 	%f282, %f1, %f278;
	sub.f32 	%f283, %f2, %f279;
	sub.f32 	%f284, %f3, %f280;
	mul.f32 	%f285, %f283, %f283;
	fma.rn.f32 	%f286, %f282, %f282, %f285;
	fma.rn.f32 	%f287, %f284, %f284, %f286;
	sqrt.rn.f32 	%f288, %f287;
	max.f32 	%f37, %f288, 0f3DCCCCCD;
	rcp.rn.f32 	%f289, %f37;
	mul.f32 	%f38, %f282, %f289;
	mul.f32 	%f39, %f283, %f289;
	mul.f32 	%f40, %f284, %f289;
	mul.f32 	%f290, %f281, %f4;
	sqrt.rn.f32 	%f291, %f290;
	mul.f32 	%f292, %f224, %f291;
	div.rn.f32 	%f293, %f292, %f287;
	fma.rn.f32 	%f636, %f38, %f293, %f636;
	fma.rn.f32 	%f637, %f39, %f293, %f637;
	fma.rn.f32 	%f638, %f40, %f293, %f638;
	and.b16  	%rs26, %rs1, %rs4;
	and.b16  	%rs27, %rs26, 2;
	setp.eq.s16 	%p17, %rs27, 0;
	@%p17 bra 	$L__BB0_20;
	sub.f32 	%f294, %f37, %f223;
	mul.f32 	%f295, %f222, %f294;
	mul.f32 	%f296, %f225, %f295;
	mul.f32 	%f297, %f38, %f296;
	sub.f32 	%f636, %f636, %f297;
	mul.f32 	%f298, %f39, %f296;
	sub.f32 	%f637, %f637, %f298;
	mul.f32 	%f299, %f40, %f296;
	sub.f32 	%f638, %f638, %f299;
$L__BB0_20:
	add.s32 	%r43, %r14, 3;
	setp.eq.s32 	%p18, %r43, %r3;
	@%p18 bra 	$L__BB0_24;
	ld.global.u8 	%rs5, [%rd3+48];
	and.b16  	%rs28, %rs5, 1;
	setp.eq.b16 	%p19, %rs28, 1;
	not.pred 	%p20, %p19;
	@%p20 bra 	$L__BB0_24;
	ld.shared.f32 	%f300, [%r15+36];
	ld.shared.f32 	%f301, [%r15+40];
	ld.shared.f32 	%f302, [%r15+44];
	ld.shared.f32 	%f303, [%r16+12];
	sub.f32 	%f304, %f1, %f300;
	sub.f32 	%f305, %f2, %f301;
	sub.f32 	%f306, %f3, %f302;
	mul.f32 	%f307, %f305, %f305;
	fma.rn.f32 	%f308, %f304, %f304, %f307;
	fma.rn.f32 	%f309, %f306, %f306, %f308;
	sqrt.rn.f32 	%f310, %f309;
	max.f32 	%f50, %f310, 0f3DCCCCCD;
	rcp.rn.f32 	%f311, %f50;
	mul.f32 	%f51, %f304, %f311;
	mul.f32 	%f52, %f305, %f311;
	mul.f32 	%f53, %f306, %f311;
	mul.f32 	%f312, %f303, %f4;
	sqrt.rn.f32 	%f313, %f312;
	mul.f32 	%f314, %f224, %f313;
	div.rn.f32 	%f315, %f314, %f309;
	fma.rn.f32 	%f636, %f51, %f315, %f636;
	fma.rn.f32 	%f637, %f52, %f315, %f637;
	fma.rn.f32 	%f638, %f53, %f315, %f638;
	and.b16  	%rs29, %rs1, %rs5;
	and.b16  	%rs30, %rs29, 2;
	setp.eq.s16 	%p21, %rs30, 0;
	@%p21 bra 	$L__BB0_24;
	sub.f32 	%f316, %f50, %f223;
	mul.f32 	%f317, %f222, %f316;
	mul.f32 	%f318, %f225, %f317;
	mul.f32 	%f319, %f51, %f318;
	sub.f32 	%f636, %f636, %f319;
	mul.f32 	%f320, %f52, %f318;
	sub.f32 	%f637, %f637, %f320;
	mul.f32 	%f321, %f53, %f318;
	sub.f32 	%f638, %f638, %f321;
$L__BB0_24:
	add.s32 	%r44, %r14, 4;
	setp.eq.s32 	%p22, %r44, %r3;
	@%p22 bra 	$L__BB0_28;
	ld.global.u8 	%rs6, [%rd3+64];
	and.b16  	%rs31, %rs6, 1;
	setp.eq.b16 	%p23, %rs31, 1;
	not.pred 	%p24, %p23;
	@%p24 bra 	$L__BB0_28;
	ld.shared.f32 	%f322, [%r15+48];
	ld.shared.f32 	%f323, [%r15+52];
	ld.shared.f32 	%f324, [%r15+56];
	ld.shared.f32 	%f325, [%r16+16];
	sub.f32 	%f326, %f1, %f322;
	sub.f32 	%f327, %f2, %f323;
	sub.f32 	%f328, %f3, %f324;
	mul.f32 	%f329, %f327, %f327;
	fma.rn.f32 	%f330, %f326, %f326, %f329;
	fma.rn.f32 	%f331, %f328, %f328, %f330;
	sqrt.rn.f32 	%f332, %f331;
	max.f32 	%f63, %f332, 0f3DCCCCCD;
	rcp.rn.f32 	%f333, %f63;
	mul.f32 	%f64, %f326, %f333;
	mul.f32 	%f65, %f327, %f333;
	mul.f32 	%f66, %f328, %f333;
	mul.f32 	%f334, %f325, %f4;
	sqrt.rn.f32 	%f335, %f334;
	mul.f32 	%f336, %f224, %f335;
	div.rn.f32 	%f337, %f336, %f331;
	fma.rn.f32 	%f636, %f64, %f337, %f636;
	fma.rn.f32 	%f637, %f65, %f337, %f637;
	fma.rn.f32 	%f638, %f66, %f337, %f638;
	and.b16  	%rs32, %rs1, %rs6;
	and.b16  	%rs33, %rs32, 2;
	setp.eq.s16 	%p25, %rs33, 0;
	@%p25 bra 	$L__BB0_28;
	sub.f32 	%f338, %f63, %f223;
	mul.f32 	%f339, %f222, %f338;
	mul.f32 	%f340, %f225, %f339;
	mul.f32 	%f341, %f64, %f340;
	sub.f32 	%f636, %f636, %f341;
	mul.f32 	%f342, %f65, %f340;
	sub.f32 	%f637, %f637, %f342;
	mul.f32 	%f343, %f66, %f340;
	sub.f32 	%f638, %f638, %f343;
$L__BB0_28:
	add.s32 	%r45, %r14, 5;
	setp.eq.s32 	%p26, %r45, %r3;
	@%p26 bra 	$L__BB0_32;
	ld.global.u8 	%rs7, [%rd3+80];
	and.b16  	%rs34, %rs7, 1;
	setp.eq.b16 	%p27, %rs34, 1;
	not.pred 	%p28, %p27;
	@%p28 bra 	$L__BB0_32;
	ld.shared.f32 	%f344, [%r15+60];
	ld.shared.f32 	%f345, [%r15+64];
	ld.shared.f32 	%f346, [%r15+68];
	ld.shared.f32 	%f347, [%r16+20];
	sub.f32 	%f348, %f1, %f344;
	sub.f32 	%f349, %f2, %f345;
	sub.f32 	%f350, %f3, %f346;
	mul.f32 	%f351, %f349, %f349;
	fma.rn.f32 	%f352, %f348, %f348, %f351;
	fma.rn.f32 	%f353, %f350, %f350, %f352;
	sqrt.rn.f32 	%f354, %f353;
	max.f32 	%f76, %f354, 0f3DCCCCCD;
	rcp.rn.f32 	%f355, %f76;
	mul.f32 	%f77, %f348, %f355;
	mul.f32 	%f78, %f349, %f355;
	mul.f32 	%f79, %f350, %f355;
	mul.f32 	%f356, %f347, %f4;
	sqrt.rn.f32 	%f357, %f356;
	mul.f32 	%f358, %f224, %f357;
	div.rn.f32 	%f359, %f358, %f353;
	fma.rn.f32 	%f636, %f77, %f359, %f636;
	fma.rn.f32 	%f637, %f78, %f359, %f637;
	fma.rn.f32 	%f638, %f79, %f359, %f638;
	and.b16  	%rs35, %rs1, %rs7;
	and.b16  	%rs36, %rs35, 2;
	setp.eq.s16 	%p29, %rs36, 0;
	@%p29 bra 	$L__BB0_32;
	sub.f32 	%f360, %f76, %f223;
	mul.f32 	%f361, %f222, %f360;
	mul.f32 	%f362, %f225, %f361;
	mul.f32 	%f363, %f77, %f362;
	sub.f32 	%f636, %f636, %f363;
	mul.f32 	%f364, %f78, %f362;
	sub.f32 	%f637, %f637, %f364;
	mul.f32 	%f365, %f79, %f362;
	sub.f32 	%f638, %f638, %f365;
$L__BB0_32:
	add.s32 	%r46, %r14, 6;
	setp.eq.s32 	%p30, %r46, %r3;
	@%p30 bra 	$L__BB0_36;
	ld.global.u8 	%rs8, [%rd3+96];
	and.b16  	%rs37, %rs8, 1;
	setp.eq.b16 	%p31, %rs37, 1;
	not.pred 	%p32, %p31;
	@%p32 bra 	$L__BB0_36;
	ld.shared.f32 	%f366, [%r15+72];
	ld.shared.f32 	%f367, [%r15+76];
	ld.shared.f32 	%f368, [%r15+80];
	ld.shared.f32 	%f369, [%r16+24];
	sub.f32 	%f370, %f1, %f366;
	sub.f32 	%f371, %f2, %f367;
	sub.f32 	%f372, %f3, %f368;
	mul.f32 	%f373, %f371, %f371;
	fma.rn.f32 	%f374, %f370, %f370, %f373;
	fma.rn.f32 	%f375, %f372, %f372, %f374;
	sqrt.rn.f32 	%f376, %f375;
	max.f32 	%f89, %f376, 0f3DCCCCCD;
	rcp.rn.f32 	%f377, %f89;
	mul.f32 	%f90, %f370, %f377;
	mul.f32 	%f91, %f371, %f377;
	mul.f32 	%f92, %f372, %f377;
	mul.f32 	%f378, %f369, %f4;
	sqrt.rn.f32 	%f379, %f378;
	mul.f32 	%f380, %f224, %f379;
	div.rn.f32 	%f381, %f380, %f375;
	fma.rn.f32 	%f636, %f90, %f381, %f636;
	fma.rn.f32 	%f637, %f91, %f381, %f637;
	fma.rn.f32 	%f638, %f92, %f381, %f638;
	and.b16  	%rs38, %rs1, %rs8;
	and.b16  	%rs39, %rs38, 2;
	setp.eq.s16 	%p33, %rs39, 0;
	@%p33 bra 	$L__BB0_36;
	sub.f32 	%f382, %f89, %f223;
	mul.f32 	%f383, %f222, %f382;
	mul.f32 	%f384, %f225, %f383;
	mul.f32 	%f385, %f90, %f384;
	sub.f32 	%f636, %f636, %f385;
	mul.f32 	%f386, %f91, %f384;
	sub.f32 	%f637, %f637, %f386;
	mul.f32 	%f387, %f92, %f384;
	sub.f32 	%f638, %f638, %f387;
$L__BB0_36:
	add.s32 	%r47, %r14, 7;
	setp.eq.s32 	%p34, %r47, %r3;
	@%p34 bra 	$L__BB0_40;
	ld.global.u8 	%rs9, [%rd3+112];
	and.b16  	%rs40, %rs9, 1;
	setp.eq.b16 	%p35, %rs40, 1;
	not.pred 	%p36, %p35;
	@%p36 bra 	$L__BB0_40;
	ld.shared.f32 	%f388, [%r15+84];
	ld.shared.f32 	%f389, [%r15+88];
	ld.shared.f32 	%f390, [%r15+92];
	ld.shared.f32 	%f391, [%r16+28];
	sub.f32 	%f392, %f1, %f388;
	sub.f32 	%f393, %f2, %f389;
	sub.f32 	%f394, %f3, %f390;
	mul.f32 	%f395, %f393, %f393;
	fma.rn.f32 	%f396, %f392, %f392, %f395;
	fma.rn.f32 	%f397, %f394, %f394, %f396;
	sqrt.rn.f32 	%f398, %f397;
	max.f32 	%f102, %f398, 0f3DCCCCCD;
	rcp.rn.f32 	%f399, %f102;
	mul.f32 	%f103, %f392, %f399;
	mul.f32 	%f104, %f393, %f399;
	mul.f32 	%f105, %f394, %f399;
	mul.f32 	%f400, %f391, %f4;
	sqrt.rn.f32 	%f401, %f400;
	mul.f32 	%f402, %f224, %f401;
	div.rn.f32 	%f403, %f402, %f397;
	fma.rn.f32 	%f636, %f103, %f403, %f636;
	fma.rn.f32 	%f637, %f104, %f403, %f637;
	fma.rn.f32 	%f638, %f105, %f403, %f638;
	and.b16  	%rs41, %rs1, %rs9;
	and.b16  	%rs42, %rs41, 2;
	setp.eq.s16 	%p37, %rs42, 0;
	@%p37 bra 	$L__BB0_40;
	sub.f32 	%f404, %f102, %f223;
	mul.f32 	%f405, %f222, %f404;
	mul.f32 	%f406, %f225, %f405;
	mul.f32 	%f407, %f103, %f406;
	sub.f32 	%f636, %f636, %f407;
	mul.f32 	%f408, %f104, %f406;
	sub.f32 	%f637, %f637, %f408;
	mul.f32 	%f409, %f105, %f406;
	sub.f32 	%f638, %f638, %f409;
$L__BB0_40:
	add.s32 	%r58, %r58, 8;
	setp.ne.s32 	%p38, %r58, %r59;
	@%p38 bra 	$L__BB0_8;
$L__BB0_41:
	setp.eq.s32 	%p39, %r11, 0;
	@%p39 bra 	$L__BB0_76;
	add.s32 	%r19, %r59, %r7;
	setp.eq.s32 	%p40, %r19, %r3;
	mov.u32 	%r48, _ZZ14compute_forcesE16shared_positions;
	mad.lo.s32 	%r20, %r59, 12, %r48;
	shl.b32 	%r49, %r59, 2;
	mov.u32 	%r50, _ZZ14compute_forcesE13shared_masses;
	add.s32 	%r21, %r50, %r49;
	@%p40 bra 	$L__BB0_46;
	mul.wide.u32 	%rd12, %r19, 16;
	add.s64 	%rd13, %rd1, %rd12;
	ld.global.u8 	%rs10, [%rd13+13];
	and.b16  	%rs43, %rs10, 1;
	setp.eq.b16 	%p41, %rs43, 1;
	not.pred 	%p42, %p41;
	@%p42 bra 	$L__BB0_46;
	ld.shared.f32 	%f410, [%r20];
	ld.shared.f32 	%f411, [%r20+4];
	ld.shared.f32 	%f412, [%r20+8];
	ld.shared.f32 	%f413, [%r21];
	sub.f32 	%f414, %f1, %f410;
	sub.f32 	%f415, %f2, %f411;
	sub.f32 	%f416, %f3, %f412;
	mul.f32 	%f417, %f415, %f415;
	fma.rn.f32 	%f418, %f414, %f414, %f417;
	fma.rn.f32 	%f419, %f416, %f416, %f418;
	sqrt.rn.f32 	%f420, %f419;
	max.f32 	%f121, %f420, 0f3DCCCCCD;
	rcp.rn.f32 	%f421, %f121;
	mul.f32 	%f122, %f414, %f421;
	mul.f32 	%f123, %f415, %f421;
	mul.f32 	%f124, %f416, %f421;
	mul.f32 	%f422, %f413, %f4;
	sqrt.rn.f32 	%f423, %f422;
	mul.f32 	%f424, %f224, %f423;
	div.rn.f32 	%f425, %f424, %f419;
	fma.rn.f32 	%f636, %f122, %f425, %f636;
	fma.rn.f32 	%f637, %f123, %f425, %f637;
	fma.rn.f32 	%f638, %f124, %f425, %f638;
	and.b16  	%rs44, %rs1, %rs10;
	and.b16  	%rs45, %rs44, 2;
	setp.eq.s16 	%p43, %rs45, 0;
	@%p43 bra 	$L__BB0_46;
	sub.f32 	%f426, %f121, %f223;
	mul.f32 	%f427, %f222, %f426;
	mul.f32 	%f428, %f225, %f427;
	mul.f32 	%f429, %f122, %f428;
	sub.f32 	%f636, %f636, %f429;
	mul.f32 	%f430, %f123, %f428;
	sub.f32 	%f637, %f637, %f430;
	mul.f32 	%f431, %f124, %f428;
	sub.f32 	%f638, %f638, %f431;
$L__BB0_46:
	setp.eq.s32 	%p44, %r11, 1;
	@%p44 bra 	$L__BB0_76;
	add.s32 	%r51, %r19, 1;
	setp.eq.s32 	%p45, %r51, %r3;
	cvt.u64.u32 	%rd14, %r7;
	cvt.u64.u32 	%rd15, %r59;
	add.s64 	%rd16, %rd15, %rd14;
	shl.b64 	%rd17, %rd16, 4;
	add.s64 	%rd18, %rd1, %rd17;
	add.s64 	%rd4, %rd18, 13;
	@%p45 bra 	$L__BB0_51;
	ld.global.u8 	%rs11, [%rd4+16];
	and.b16  	%rs46, %rs11, 1;
	setp.eq.b16 	%p46, %rs46, 1;
	not.pred 	%p47, %p46;
	@%p47 bra 	$L__BB0_51;
	ld.shared.f32 	%f432, [%r20+12];
	ld.shared.f32 	%f433, [%r20+16];
	ld.shared.f32 	%f434, [%r20+20];
	ld.shared.f32 	%f435, [%r21+4];
	sub.f32 	%f436, %f1, %f432;
	sub.f32 	%f437, %f2, %f433;
	sub.f32 	%f438, %f3, %f434;
	mul.f32 	%f439, %f437, %f437;
	fma.rn.f32 	%f440, %f436, %f436, %f439;
	fma.rn.f32 	%f441, %f438, %f438, %f440;
	sqrt.rn.f32 	%f442, %f441;
	max.f32 	%f134, %f442, 0f3DCCCCCD;
	rcp.rn.f32 	%f443, %f134;
	mul.f32 	%f135, %f436, %f443;
	mul.f32 	%f136, %f437, %f443;
	mul.f32 	%f137, %f438, %f443;
	mul.f32 	%f444, %f435, %f4;
	sqrt.rn.f32 	%f445, %f444;
	mul.f32 	%f446, %f224, %f445;
	div.rn.f32 	%f447, %f446, %f441;
	fma.rn.f32 	%f636, %f135, %f447, %f636;
	fma.rn.f32 	%f637, %f136, %f447, %f637;
	fma.rn.f32 	%f638, %f137, %f447, %f638;
	and.b16  	%rs47, %rs1, %rs11;
	and.b16  	%rs48, %rs47, 2;
	setp.eq.s16 	%p48, %rs48, 0;
	@%p48 bra 	$L__BB0_51;
	sub.f32 	%f448, %f134, %f223;
	mul.f32 	%f449, %f222, %f448;
	mul.f32 	%f450, %f225, %f449;
	mul.f32 	%f451, %f135, %f450;
	sub.f32 	%f636, %f636, %f451;
	mul.f32 	%f452, %f136, %f450;
	sub.f32 	%f637, %f637, %f452;
	mul.f32 	%f453, %f137, %f450;
	sub.f32 	%f638, %f638, %f453;
$L__BB0_51:
	setp.eq.s32 	%p49, %r11, 2;
	@%p49 bra 	$L__BB0_76;
	add.s32 	%r52, %r19, 2;
	setp.eq.s32 	%p50, %r52, %r3;
	@%p50 bra 	$L__BB0_56;
	ld.global.u8 	%rs12, [%rd4+32];
	and.b16  	%rs49, %rs12, 1;
	setp.eq.b16 	%p51, %rs49, 1;
	not.pred 	%p52, %p51;
	@%p52 bra 	$L__BB0_56;
	ld.shared.f32 	%f454, [%r20+24];
	ld.shared.f32 	%f455, [%r20+28];
	ld.shared.f32 	%f456, [%r20+32];
	ld.shared.f32 	%f457, [%r21+8];
	sub.f32 	%f458, %f1, %f454;
	sub.f32 	%f459, %f2, %f455;
	sub.f32 	%f460, %f3, %f456;
	mul.f32 	%f461, %f459, %f459;
	fma.rn.f32 	%f462, %f458, %f458, %f461;
	fma.rn.f32 	%f463, %f460, %f460, %f462;
	sqrt.rn.f32 	%f464, %f463;
	max.f32 	%f147, %f464, 0f3DCCCCCD;
	rcp.rn.f32 	%f465, %f147;
	mul.f32 	%f148, %f458, %f465;
	mul.f32 	%f149, %f459, %f465;
	mul.f32 	%f150, %f460, %f465;
	mul.f32 	%f466, %f457, %f4;
	sqrt.rn.f32 	%f467, %f466;
	mul.f32 	%f468, %f224, %f467;
	div.rn.f32 	%f469, %f468, %f463;
	fma.rn.f32 	%f636, %f148, %f469, %f636;
	fma.rn.f32 	%f637, %f149, %f469, %f637;
	fma.rn.f32 	%f638, %f150, %f469, %f638;
	and.b16  	%rs50, %rs1, %rs12;
	and.b16  	%rs51, %rs50, 2;
	setp.eq.s16 	%p53, %rs51, 0;
	@%p53 bra 	$L__BB0_56;
	sub.f32 	%f470, %f147, %f223;
	mul.f32 	%f471, %f222, %f470;
	mul.f32 	%f472, %f225, %f471;
	mul.f32 	%f473, %f148, %f472;
	sub.f32 	%f636, %f636, %f473;
	mul.f32 	%f474, %f149, %f472;
	sub.f32 	%f637, %f637, %f474;
	mul.f32 	%f475, %f150, %f472;
	sub.f32 	%f638, %f638, %f475;
$L__BB0_56:
	setp.eq.s32 	%p54, %r11, 3;
	@%p54 bra 	$L__BB0_76;
	add.s32 	%r53, %r19, 3;
	setp.eq.s32 	%p55, %r53, %r3;
	@%p55 bra 	$L__BB0_61;
	ld.global.u8 	%rs13, [%rd4+48];
	and.b16  	%rs52, %rs13, 1;
	setp.eq.b16 	%p56, %rs52, 1;
	not.pred 	%p57, %p56;
	@%p57 bra 	$L__BB0_61;
	ld.shared.f32 	%f476, [%r20+36];
	ld.shared.f32 	%f477, [%r20+40];
	ld.shared.f32 	%f478, [%r20+44];
	ld.shared.f32 	%f479, [%r21+12];
	sub.f32 	%f480, %f1, %f476;
	sub.f32 	%f481, %f2, %f477;
	sub.f32 	%f482, %f3, %f478;
	mul.f32 	%f483, %f481, %f481;
	fma.rn.f32 	%f484, %f480, %f480, %f483;
	fma.rn.f32 	%f485, %f482, %f482, %f484;
	sqrt.rn.f32 	%f486, %f485;
	max.f32 	%f160, %f486, 0f3DCCCCCD;
	rcp.rn.f32 	%f487, %f160;
	mul.f32 	%f161, %f480, %f487;
	mul.f32 	%f162, %f481, %f487;
	mul.f32 	%f163, %f482, %f487;
	mul.f32 	%f488, %f479, %f4;
	sqrt.rn.f32 	%f489, %f488;
	mul.f32 	%f490, %f224, %f489;
	div.rn.f32 	%f491, %f490, %f485;
	fma.rn.f32 	%f636, %f161, %f491, %f636;
	fma.rn.f32 	%f637, %f162, %f491, %f637;
	fma.rn.f32 	%f638, %f163, %f491, %f638;
	and.b16  	%rs53, %rs1, %rs13;
	and.b16  	%rs54, %rs53, 2;
	setp.eq.s16 	%p58, %rs54, 0;
	@%p58 bra 	$L__BB0_61;
	sub.f32 	%f492, %f160, %f223;
	mul.f32 	%f493, %f222, %f492;
	mul.f32 	%f494, %f225, %f493;
	mul.f32 	%f495, %f161, %f494;
	sub.f32 	%f636, %f636, %f495;
	mul.f32 	%f496, %f162, %f494;
	sub.f32 	%f637, %f637, %f496;
	mul.f32 	%f497, %f163, %f494;
	sub.f32 	%f638, %f638, %f497;
$L__BB0_61:
	setp.eq.s32 	%p59, %r11, 4;
	@%p59 bra 	$L__BB0_76;
	add.s32 	%r54, %r19, 4;
	setp.eq.s32 	%p60, %r54, %r3;
	@%p60 bra 	$L__BB0_66;
	ld.global.u8 	%rs14, [%rd4+64];
	and.b16  	%rs55, %rs14, 1;
	setp.eq.b16 	%p61, %rs55, 1;
	not.pred 	%p62, %p61;
	@%p62 bra 	$L__BB0_66;
	ld.shared.f32 	%f498, [%r20+48];
	ld.shared.f32 	%f499, [%r20+52];
	ld.shared.f32 	%f500, [%r20+56];
	ld.shared.f32 	%f501, [%r21+16];
	sub.f32 	%f502, %f1, %f498;
	sub.f32 	%f503, %f2, %f499;
	sub.f32 	%f504, %f3, %f500;
	mul.f32 	%f505, %f503, %f503;
	fma.rn.f32 	%f506, %f502, %f502, %f505;
	fma.rn.f32 	%f507, %f504, %f504, %f506;
	sqrt.rn.f32 	%f508, %f507;
	max.f32 	%f173, %f508, 0f3DCCCCCD;
	rcp.rn.f32 	%f509, %f173;
	mul.f32 	%f174, %f502, %f509;
	mul.f32 	%f175, %f503, %f509;
	mul.f32 	%f176, %f504, %f509;
	mul.f32 	%f510, %f501, %f4;
	sqrt.rn.f32 	%f511, %f510;
	mul.f32 	%f512, %f224, %f511;
	div.rn.f32 	%f513, %f512, %f507;
	fma.rn.f32 	%f636, %f174, %f513, %f636;
	fma.rn.f32 	%f637, %f175, %f513, %f637;
	fma.rn.f32 	%f638, %f176, %f513, %f638;
	and.b16  	%rs56, %rs1, %rs14;
	and.b16  	%rs57, %rs56, 2;
	setp.eq.s16 	%p63, %rs57, 0;
	@%p63 bra 	$L__BB0_66;
	sub.f32 	%f514, %f173, %f223;
	mul.f32 	%f515, %f222, %f514;
	mul.f32 	%f516, %f225, %f515;
	mul.f32 	%f517, %f174, %f516;
	sub.f32 	%f636, %f636, %f517;
	mul.f32 	%f518, %f175, %f516;
	sub.f32 	%f637, %f637, %f518;
	mul.f32 	%f519, %f176, %f516;
	sub.f32 	%f638, %f638, %f519;
$L__BB0_66:
	setp.eq.s32 	%p64, %r11, 5;
	@%p64 bra 	$L__BB0_76;
	add.s32 	%r55, %r19, 5;
	setp.eq.s32 	%p65, %r55, %r3;
	@%p65 bra 	$L__BB0_71;
	ld.global.u8 	%rs15, [%rd4+80];
	and.b16  	%rs58, %rs15, 1;
	setp.eq.b16 	%p66, %rs58, 1;
	not.pred 	%p67, %p66;
	@%p67 bra 	$L__BB0_71;
	ld.shared.f32 	%f520, [%r20+60];
	ld.shared.f32 	%f521, [%r20+64];
	ld.shared.f32 	%f522, [%r20+68];
	ld.shared.f32 	%f523, [%r21+20];
	sub.f32 	%f524, %f1, %f520;
	sub.f32 	%f525, %f2, %f521;
	sub.f32 	%f526, %f3, %f522;
	mul.f32 	%f527, %f525, %f525;
	fma.rn.f32 	%f528, %f524, %f524, %f527;
	fma.rn.f32 	%f529, %f526, %f526, %f528;
	sqrt.rn.f32 	%f530, %f529;
	max.f32 	%f186, %f530, 0f3DCCCCCD;
	rcp.rn.f32 	%f531, %f186;
	mul.f32 	%f187, %f524, %f531;
	mul.f32 	%f188, %f525, %f531;
	mul.f32 	%f189, %f526, %f531;
	mul.f32 	%f532, %f523, %f4;
	sqrt.rn.f32 	%f533, %f532;
	mul.f32 	%f534, %f224, %f533;
	div.rn.f32 	%f535, %f534, %f529;
	fma.rn.f32 	%f636, %f187, %f535, %f636;
	fma.rn.f32 	%f637, %f188, %f535, %f637;
	fma.rn.f32 	%f638, %f189, %f535, %f638;
	and.b16  	%rs59, %rs1, %rs15;
	and.b16  	%rs60, %rs59, 2;
	setp.eq.s16 	%p68, %rs60, 0;
	@%p68 bra 	$L__BB0_71;
	sub.f32 	%f536, %f186, %f223;
	mul.f32 	%f537, %f222, %f536;
	mul.f32 	%f538, %f225, %f537;
	mul.f32 	%f539, %f187, %f538;
	sub.f32 	%f636, %f636, %f539;
	mul.f32 	%f540, %f188, %f538;
	sub.f32 	%f637, %f637, %f540;
	mul.f32 	%f541, %f189, %f538;
	sub.f32 	%f638, %f638, %f541;
$L__BB0_71:
	setp.eq.s32 	%p69, %r11, 6;
	@%p69 bra 	$L__BB0_76;
	add.s32 	%r56, %r19, 6;
	setp.eq.s32 	%p70, %r56, %r3;
	@%p70 bra 	$L__BB0_76;
	ld.global.u8 	%rs16, [%rd4+96];
	and.b16  	%rs61, %rs16, 1;
	setp.eq.b16 	%p71, %rs61, 1;
	not.pred 	%p72, %p71;
	@%p72 bra 	$L__BB0_76;
	ld.shared.f32 	%f542, [%r20+72];
	ld.shared.f32 	%f543, [%r20+76];
	ld.shared.f32 	%f544, [%r20+80];
	ld.shared.f32 	%f545, [%r21+24];
	sub.f32 	%f546, %f1, %f542;
	sub.f32 	%f547, %f2, %f543;
	sub.f32 	%f548, %f3, %f544;
	mul.f32 	%f549, %f547, %f547;
	fma.rn.f32 	%f550, %f546, %f546, %f549;
	fma.rn.f32 	%f551, %f548, %f548, %f550;
	sqrt.rn.f32 	%f552, %f551;
	max.f32 	%f199, %f552, 0f3DCCCCCD;
	rcp.rn.f32 	%f553, %f199;
	mul.f32 	%f200, %f546, %f553;
	mul.f32 	%f201, %f547, %f553;
	mul.f32 	%f202, %f548, %f553;
	mul.f32 	%f554, %f545, %f4;
	sqrt.rn.f32 	%f555, %f554;
	mul.f32 	%f556, %f224, %f555;
	div.rn.f32 	%f557, %f556, %f551;
	fma.rn.f32 	%f636, %f200, %f557, %f636;
	fma.rn.f32 	%f637, %f201, %f557, %f637;
	fma.rn.f32 	%f638, %f202, %f557, %f638;
	and.b16  	%rs62, %rs1, %rs16;
	and.b16  	%rs63, %rs62, 2;
	setp.eq.s16 	%p73, %rs63, 0;
	@%p73 bra 	$L__BB0_76;
	sub.f32 	%f558, %f199, %f223;
	mul.f32 	%f559, %f222, %f558;
	mul.f32 	%f560, %f225, %f559;
	mul.f32 	%f561, %f200, %f560;
	sub.f32 	%f636, %f636, %f561;
	mul.f32 	%f562, %f201, %f560;
	sub.f32 	%f637, %f637, %f562;
	mul.f32 	%f563, %f202, %f560;
	sub.f32 	%f638, %f638, %f563;
$L__BB0_76:
	bar.sync 	0;
	add.s32 	%r57, %r57, 1;
	setp.ne.s32 	%p74, %r57, %r5;
	@%p74 bra 	$L__BB0_3;
$L__BB0_77:
	mul.f32 	%f564, %f637, %f637;
	fma.rn.f32 	%f565, %f636, %f636, %f564;
	fma.rn.f32 	%f566, %f638, %f638, %f565;
	sqrt.rn.f32 	%f215, %f566;
	setp.leu.f32 	%p75, %f215, 0f447A0000;
	@%p75 bra 	$L__BB0_79;
	mov.f32 	%f567, 0f447A0000;
	div.rn.f32 	%f568, %f567, %f215;
	mul.f32 	%f636, %f636, %f568;
	mul.f32 	%f637, %f637, %f568;
	mul.f32 	%f638, %f638, %f568;
$L__BB0_79:
	ld.param.f32 	%f581, [compute_forces_param_8];
	ld.param.u64 	%rd22, [compute_forces_param_1];
	cvta.to.global.u64 	%rd19, %rd22;
	mul.wide.s32 	%rd20, %r3, 12;
	add.s64 	%rd21, %rd19, %rd20;
	ld.global.f32 	%f569, [%rd21];
	ld.global.f32 	%f570, [%rd21+4];
	ld.global.f32 	%f571, [%rd21+8];
	fma.rn.f32 	%f572, %f636, 0f3C83126F, %f569;
	mul.f32 	%f573, %f581, %f572;
	fma.rn.f32 	%f574, %f637, 0f3C83126F, %f570;
	mul.f32 	%f575, %f581, %f574;
	fma.rn.f32 	%f576, %f638, 0f3C83126F, %f571;
	mul.f32 	%f577, %f581, %f576;
	fma.rn.f32 	%f578, %f573, 0f3C83126F, %f1;
	fma.rn.f32 	%f579, %f575, 0f3C83126F, %f2;
	fma.rn.f32 	%f580, %f577, 0f3C83126F, %f3;
	st.global.f32 	[%rd2], %f578;
	st.global.f32 	[%rd2+4], %f579;
	st.global.f32 	[%rd2+8], %f580;
	st.global.f32 	[%rd21], %f573;
	st.global.f32 	[%rd21+4], %f575;
	st.global.f32 	[%rd21+8], %f577;
$L__BB0_80:
	ret;

}


// ===== COMPILED SASS (sm_100) =====

	.target	sm_100

	.elftype	@"ET_EXEC"


//--------------------- .note.nv.tkinfo           --------------------------
	.section	.note.nv.tkinfo,"",@"SHT_NOTE"
	.sectionflags	@"SHF_NOTE_NV_TKINFO"
	.tkinfo
        /*0018*/ 	.word	0x00000002
        /*0030*/ 	.string	""
        /*0030*/ 	.string	"ptxas"
        /*0030*/ 	.string	"Cuda compilation tools, release 13.0, V13.0.88"
        /*0030*/ 	.string	"Build cuda_13.0.r13.0/compiler.36424714_0"
        /*0030*/ 	.string	"-arch sm_100 -m 64 "



//--------------------- .note.nv.cuinfo           --------------------------
	.section	.note.nv.cuinfo,"",@"SHT_NOTE"
	.sectionflags	@"SHF_NOTE_NV_CUINFO"
        /*0018*/ 	.short	0x0002
        /*001a*/ 	.short	0x0064
        /*001c*/ 	.short	0x0082
	.zero		2


//--------------------- .nv.info                  --------------------------
	.section	.nv.info,"",@"SHT_CUDA_INFO"
	.align	4


	//----- nvinfo : EIATTR_REGCOUNT
	.align		4
        /*0000*/ 	.byte	0x04, 0x2f
        /*0002*/ 	.short	(.L_1 - .L_0)
	.align		4
.L_0:
        /*0004*/ 	.word	index@(compute_forces)
        /*0008*/ 	.word	0x0000001f


	//----- nvinfo : EIATTR_FRAME_SIZE
	.align		4
.L_1:
        /*000c*/ 	.byte	0x04, 0x11
        /*000e*/ 	.short	(.L_3 - .L_2)
	.align		4
.L_2:
        /*0010*/ 	.word	index@($__internal_2_$__cuda_sm3x_div_rn_noftz_f32_slowpath)
        /*0014*/ 	.word	0x00000000


	//----- nvinfo : EIATTR_FRAME_SIZE
	.align		4
.L_3:
        /*0018*/ 	.byte	0x04, 0x11
        /*001a*/ 	.short	(.L_5 - .L_4)
	.align		4
.L_4:
        /*001c*/ 	.word	index@($__internal_1_$__cuda_sm20_sqrt_rn_f32_slowpath)
        /*0020*/ 	.word	0x00000000


	//----- nvinfo : EIATTR_FRAME_SIZE
	.align		4
.L_5:
        /*0024*/ 	.byte	0x04, 0x11
        /*0026*/ 	.short	(.L_7 - .L_6)
	.align		4
.L_6:
        /*0028*/ 	.word	index@($__internal_0_$__cuda_sm20_rcp_rn_f32_slowpath)
        /*002c*/ 	.word	0x00000000


	//----- nvinfo : EIATTR_FRAME_SIZE
	.align		4
.L_7:
        /*0030*/ 	.byte	0x04, 0x11
        /*0032*/ 	.short	(.L_9 - .L_8)
	.align		4
.L_8:
        /*0034*/ 	.word	index@(compute_forces)
        /*0038*/ 	.word	0x00000000


	//----- nvinfo : EIATTR_MIN_STACK_SIZE
	.align		4
.L_9:
        /*003c*/ 	.byte	0x04, 0x12
        /*003e*/ 	.short	(.L_11 - .L_10)
	.align		4
.L_10:
        /*0040*/ 	.word	index@(compute_forces)
        /*0044*/ 	.word	0x00000000
.L_11:


//--------------------- .nv.compat                --------------------------
	.section	.nv.compat,"",@"SHT_CUDA_COMPAT_INFO"
	.align	4
        /*0000*/ 	.byte	0x02, 0x09, 0x00, 0x00, 0x02, 0x02, 0x01, 0x00, 0x02, 0x05, 0x05, 0x00, 0x03, 0x07, 0x01, 0x01
        /*0010*/ 	.byte	0x02, 0x03, 0x00, 0x00, 0x02, 0x06, 0x01, 0x00, 0x04, 0x0b, 0x08, 0x00, 0x01, 0x00, 0x00, 0x00
        /*0020*/ 	.byte	0x00, 0x00, 0x00, 0x00


//--------------------- .nv.info.compute_forces   --------------------------
	.section	.nv.info.compute_forces,"",@"SHT_CUDA_INFO"
	.sectionflags	@""
	.align	4


	//----- nvinfo : EIATTR_CUDA_API_VERSION
	.align		4
        /*0000*/ 	.byte	0x04, 0x37
        /*0002*/ 	.short	(.L_13 - .L_12)
.L_12:
        /*0004*/ 	.word	0x00000082


	//----- nvinfo : EIATTR_KPARAM_INFO
	.align		4
.L_13:
        /*0008*/ 	.byte	0x04, 0x17
        /*000a*/ 	.short	(.L_15 - .L_14)
.L_14:
        /*000c*/ 	.word	0x00000000
        /*0010*/ 	.short	0x0008
        /*0012*/ 	.short	0x002c
        /*0014*/ 	.byte	0x00, 0xf0, 0x11, 0x00


	//----- nvinfo : EIATTR_KPARAM_INFO
	.align		4
.L_15:
        /*0018*/ 	.byte	0x04, 0x17
        /*001a*/ 	.short	(.L_17 - .L_16)
.L_16:
        /*001c*/ 	.word	0x00000000
        /*0020*/ 	.short	0x0007
        /*0022*/ 	.short	0x0028
        /*0024*/ 	.byte	0x00, 0xf0, 0x11, 0x00


	//----- nvinfo : EIATTR_KPARAM_INFO
	.align		4
.L_17:
        /*0028*/ 	.byte	0x04, 0x17
        /*002a*/ 	.short	(.L_19 - .L_18)
.L_18:
        /*002c*/ 	.word	0x00000000
        /*0030*/ 	.short	0x0006
        /*0032*/ 	.short	0x0024
        /*0034*/ 	.byte	0x00, 0xf0, 0x11, 0x00


	//----- nvinfo : EIATTR_KPARAM_INFO
	.align		4
.L_19:
        /*0038*/ 	.byte	0x04, 0x17
        /*003a*/ 	.short	(.L_21 - .L_20)
.L_20:
        /*003c*/ 	.word	0x00000000
        /*0040*/ 	.short	0x0005
        /*0042*/ 	.short	0x0020
        /*0044*/ 	.byte	0x00, 0xf0, 0x11, 0x00


	//----- nvinfo : EIATTR_KPARAM_INFO
	.align		4
.L_21:
        /*0048*/ 	.byte	0x04, 0x17
        /*004a*/ 	.short	(.L_23 - .L_22)
.L_22:
        /*004c*/ 	.word	0x00000000
        /*0050*/ 	.short	0x0004
        /*0052*/ 	.short	0x001c
        /*0054*/ 	.byte	0x00, 0xf0, 0x11, 0x00


	//----- nvinfo : EIATTR_KPARAM_INFO
	.align		4
.L_23:
        /*0058*/ 	.byte	0x04, 0x17
        /*005a*/ 	.short	(.L_25 - .L_24)
.L_24:
        /*005c*/ 	.word	0x00000000
        /*0060*/ 	.short	0x0003
        /*0062*/ 	.short	0x0018
        /*0064*/ 	.byte	0x00, 0xf0, 0x11, 0x00


	//----- nvinfo : EIATTR_KPARAM_INFO
	.align		4
.L_25:
        /*0068*/ 	.byte	0x04, 0x17
        /*006a*/ 	.short	(.L_27 - .L_26)
.L_26:
        /*006c*/ 	.word	0x00000000
        /*0070*/ 	.short	0x0002
        /*0072*/ 	.short	0x0010
        /*0074*/ 	.byte	0x00, 0xf0, 0x21, 0x00


	//----- nvinfo : EIATTR_KPARAM_INFO
	.align		4
.L_27:
        /*0078*/ 	.byte	0x04, 0x17
        /*007a*/ 	.short	(.L_29 - .L_28)
.L_28:
        /*007c*/ 	.word	0x00000000
        /*0080*/ 	.short	0x0001
        /*0082*/ 	.short	0x0008
        /*0084*/ 	.byte	0x00, 0xf5, 0x21, 0x00


	//----- nvinfo : EIATTR_KPARAM_INFO
	.align		4
.L_29:
        /*0088*/ 	.byte	0x04, 0x17
        /*008a*/ 	.short	(.L_31 - .L_30)
.L_30:
        /*008c*/ 	.word	0x00000000
        /*0090*/ 	.short	0x0000
        /*0092*/ 	.short	0x0000
        /*0094*/ 	.byte	0x00, 0xf5, 0x21, 0x00


	//----- nvinfo : EIATTR_SPARSE_MMA_MASK
	.align		4
.L_31:
        /*0098*/ 	.byte	0x03, 0x50
        /*009a*/ 	.short	0x0000


	//----- nvinfo : EIATTR_MAXREG_COUNT
	.align		4
        /*009c*/ 	.byte	0x03, 0x1b
        /*009e*/ 	.short	0x00ff


	//----- nvinfo : EIATTR_NUM_BARRIERS
	.align		4
        /*00a0*/ 	.byte	0x02, 0x4c
        /*00a2*/ 	.byte	0x01
	.zero		1


	//----- nvinfo : EIATTR_MERCURY_ISA_VERSION
	.align		4
        /*00a4*/ 	.byte	0x03, 0x5f
        /*00a6*/ 	.short	0x0101


	//----- nvinfo : EIATTR_UNUSED_LOAD_BYTE_OFFSET
	.align		4
        /*00a8*/ 	.byte	0x04, 0x44
        /*00aa*/ 	.short	(.L_33 - .L_32)


	//   ....[0]....
.L_32:
        /*00ac*/ 	.word	0x000006e0
        /*00b0*/ 	.word	0x00000fff


	//   ....[1]....
        /*00b4*/ 	.word	0x000017f0
        /*00b8*/ 	.word	0x0000fff0


	//   ....[2]....
        /*00bc*/ 	.word	0x00001da0
        /*00c0*/ 	.word	0x00000fff


	//   ....[3]....
        /*00c4*/ 	.word	0x00002eb0
        /*00c8*/ 	.word	0x0000fff0


	//   ....[4]....
        /*00cc*/ 	.word	0x00003520
        /*00d0*/ 	.word	0x00000fff


	//   ....[5]....
        /*00d4*/ 	.word	0x000047a0
        /*00d8*/ 	.word	0x0000fff0


	//   ....[6]....
        /*00dc*/ 	.word	0x00004db0
        /*00e0*/ 	.word	0x00000fff


	//----- nvinfo : EIATTR_VRC_CTA_INIT_COUNT
	.align		4
.L_33:
        /*00e4*/ 	.byte	0x02, 0x4a
	.zero		1
	.zero		1


	//----- nvinfo : EIATTR_EXIT_INSTR_OFFSETS
	.align		4
        /*00e8*/ 	.byte	0x04, 0x1c
        /*00ea*/ 	.short	(.L_35 - .L_34)


	//   ....[0]....
.L_34:
        /*00ec*/ 	.word	0x00000070


	//   ....[1]....
        /*00f0*/ 	.word	0x00006300


	//----- nvinfo : EIATTR_CRS_STACK_SIZE
	.align		4
.L_35:
        /*00f4*/ 	.byte	0x04, 0x1e
        /*00f6*/ 	.short	(.L_37 - .L_36)
.L_36:
        /*00f8*/ 	.word	0x00000000


	//----- nvinfo : EIATTR_CBANK_PARAM_SIZE
	.align		4
.L_37:
        /*00fc*/ 	.byte	0x03, 0x19
        /*00fe*/ 	.short	0x0030


	//----- nvinfo : EIATTR_PARAM_CBANK
	.align		4
        /*0100*/ 	.byte	0x04, 0x0a
        /*0102*/ 	.short	(.L_39 - .L_38)
	.align		4
.L_38:
        /*0104*/ 	.word	index@(.nv.constant0.compute_forces)
        /*0108*/ 	.short	0x0380
        /*010a*/ 	.short	0x0030


	//----- nvinfo : EIATTR_SW_WAR
	.align		4
.L_39:
        /*010c*/ 	.byte	0x04, 0x36
        /*010e*/ 	.short	(.L_41 - .L_40)
.L_40:
        /*0110*/ 	.word	0x00000008
.L_41:


//--------------------- .nv.callgraph             --------------------------
	.section	.nv.callgraph,"",@"SHT_CUDA_CALLGRAPH"
	.align	4
	.sectionentsize	8
	.align		4
        /*0000*/ 	.word	0x00000000
	.align		4
        /*0004*/ 	.word	0xffffffff
	.align		4
        /*0008*/ 	.word	0x00000000
	.align		4
        /*000c*/ 	.word	0xfffffffe
	.align		4
        /*0010*/ 	.word	0x00000000
	.align		4
        /*0014*/ 	.word	0xfffffffd
	.align		4
        /*0018*/ 	.word	0x00000000
	.align		4
        /*001c*/ 	.word	0xfffffffc


//--------------------- .text.compute_forces      --------------------------
	.section	.text.compute_forces,"ax",@progbits
	.align	128
        .global         compute_forces
        .type           compute_forces,@function
        .size           compute_forces,(.L_x_225 - compute_forces)
        .other          compute_forces,@"STO_CUDA_ENTRY STV_DEFAULT"
compute_forces:
.text.compute_forces:
[----:B------:R-:W-:Y:S01]  /*0000*/  LDC R1, c[0x0][0x37c] ;  /* 0x0000df00ff017b82 */ /* 0x000fe20000000800 */
[----:B------:R-:W0:Y:S01]  /*0010*/  S2R R0, SR_TID.X ;  /* 0x0000000000007919 */ /* 0x000e220000002100 */
[----:B------:R-:W0:Y:S01]  /*0020*/  LDCU UR13, c[0x0][0x360] ;  /* 0x00006c00ff0d77ac */ /* 0x000e220008000800 */
[----:B------:R-:W0:Y:S01]  /*0030*/  S2R R13, SR_CTAID.X ;  /* 0x00000000000d7919 */ /* 0x000e220000002500 */
[----:B------:R-:W1:Y:S01]  /*0040*/  LDCU UR6, c[0x0][0x398] ;  /* 0x00007300ff0677ac */ /* 0x000e620008000800 */
[----:B0-----:R-:W-:-:S05]  /*0050*/  IMAD R13, R13, UR13, R0 ;  /* 0x0000000d0d0d7c24 */ /* 0x001fca000f8e0200 */
[----:B-1----:R-:W-:-:S13]  /*0060*/  ISETP.GE.U32.AND P0, PT, R13, UR6, PT ;  /* 0x000000060d007c0c */ /* 0x002fda000bf06070 */
[----:B------:R-:W-:Y:S05]  /*0070*/  @P0 EXIT ;  /* 0x000000000000094d */ /* 0x000fea0003800000 */
[----:B------:R-:W0:Y:S01]  /*0080*/  LDC.64 R16, c[0x0][0x380] ;  /* 0x0000e000ff107b82 */ /* 0x000e220000000a00 */
[----:B------:R-:W1:Y:S01]  /*0090*/  LDCU.64 UR14, c[0x0][0x358] ;  /* 0x00006b00ff0e77ac */ /* 0x000e620008000a00 */
[----:B0-----:R-:W-:-:S05]  /*00a0*/  IMAD.WIDE R16, R13, 0x10, R16 ;  /* 0x000000100d107825 */ /* 0x001fca00078e0210 */
[----:B-1----:R0:W5:Y:S04]  /*00b0*/  LDG.E R7, desc[UR14][R16.64] ;  /* 0x0000000e10077981 */ /* 0x002168000c1e1900 */
[----:B------:R0:W5:Y:S04]  /*00c0*/  LDG.E R14, desc[UR14][R16.64+0x4] ;  /* 0x0000040e100e7981 */ /* 0x000168000c1e1900 */
[----:B------:R0:W5:Y:S01]  /*00d0*/  LDG.E R12, desc[UR14][R16.64+0x8] ;  /* 0x0000080e100c7981 */ /* 0x000162000c1e1900 */
[----:B------:R-:W-:Y:S01]  /*00e0*/  UIADD3 UR6, UPT, UPT, UR13, -0x1, UR6 ;  /* 0xffffffff0d067890 */ /* 0x000fe2000fffe006 */
[----:B------:R-:W-:Y:S01]  /*00f0*/  HFMA2 R4, -RZ, RZ, 0, 0 ;  /* 0x00000000ff047431 */ /* 0x000fe200000001ff */
[----:B------:R-:W-:-:S02]  /*0100*/  CS2R R2, SRZ ;  /* 0x0000000000027805 */ /* 0x000fc4000001ff00 */
[----:B------:R-:W-:-:S09]  /*0110*/  UISETP.GT.U32.AND UP0, UPT, UR13, UR6, UPT ;  /* 0x000000060d00728c */ /* 0x000fd2000bf04070 */
[----:B0-----:R-:W-:Y:S05]  /*0120*/  BRA.U UP0, `(.L_x_0) ;  /* 0x0000005d00847547 */ /* 0x001fea000b800000 */
[----:B------:R-:W2:Y:S04]  /*0130*/  LDG.E.U8 R6, desc[UR14][R16.64+0xc] ;  /* 0x00000c0e10067981 */ /* 0x000ea8000c1e1100 */
[----:B------:R0:W5:Y:S01]  /*0140*/  LDG.E.U8 R5, desc[UR14][R16.64+0xd] ;  /* 0x00000d0e10057981 */ /* 0x000162000c1e1100 */
[----:B------:R-:W1:Y:S01]  /*0150*/  I2F.U32.RP R2, UR13 ;  /* 0x0000000d00027d06 */ /* 0x000e620008209000 */
[----:B------:R-:W-:Y:S01]  /*0160*/  UMOV UR4, URZ ;  /* 0x000000ff00047c82 */ /* 0x000fe20008000000 */
[----:B------:R-:W-:Y:S01]  /*0170*/  UISETP.NE.U32.AND UP2, UPT, UR13, URZ, UPT ;  /* 0x000000ff0d00728c */ /* 0x000fe2000bf45070 */
[----:B------:R-:W-:-:S05]  /*0180*/  MOV R4, RZ ;  /* 0x000000ff00047202 */ /* 0x000fca0000000f00 */
[----:B-1----:R-:W1:Y:S02]  /*0190*/  MUFU.RCP R2, R2 ;  /* 0x0000000200027308 */ /* 0x002e640000001000 */
[----:B-1----:R-:W-:-:S06]  /*01a0*/  IADD3 R3, PT, PT, R2, 0xffffffe, RZ ;  /* 0x0ffffffe02037810 */ /* 0x002fcc0007ffe0ff */
[----:B------:R-:W1:Y:S02]  /*01b0*/  F2I.FTZ.U32.TRUNC.NTZ R3, R3 ;  /* 0x0000000300037305 */ /* 0x000e64000021f000 */
[----:B-1----:R-:W-:Y:S02]  /*01c0*/  R2UR UR5, R3 ;  /* 0x00000000030572ca */ /* 0x002fe400000e0000 */
[----:B------:R-:W-:-:S11]  /*01d0*/  CS2R R2, SRZ ;  /* 0x0000000000027805 */ /* 0x000fd6000001ff00 */
[----:B------:R-:W-:-:S04]  /*01e0*/  UIADD3 UR7, UPT, UPT, URZ, -UR5, URZ ;  /* 0x80000005ff077290 */ /* 0x000fc8000fffe0ff */
[----:B------:R-:W-:-:S04]  /*01f0*/  UIMAD UR7, UR7, UR13, URZ ;  /* 0x0000000d070772a4 */ /* 0x000fc8000f8e02ff */
[----:B------:R-:W-:-:S04]  /*0200*/  UIMAD.WIDE.U32 UR4, UR5, UR7, UR4 ;  /* 0x00000007050472a5 */ /* 0x000fc8000f8e0004 */
[----:B------:R-:W-:-:S04]  /*0210*/  UIMAD.WIDE.U32 UR4, UR5, UR6, URZ ;  /* 0x00000006050472a5 */ /* 0x000fc8000f8e00ff */
[----:B------:R-:W-:-:S04]  /*0220*/  UIADD3 UR4, UPT, UPT, -UR5, URZ, URZ ;  /* 0x000000ff05047290 */ /* 0x000fc8000fffe1ff */
[----:B------:R-:W-:-:S03]  /*0230*/  UIMAD UR6, UR13, UR4, UR6 ;  /* 0x000000040d0672a4 */ /* 0x000fc6000f8e0206 */
[----:B------:R-:W-:Y:S01]  /*0240*/  UMOV UR4, URZ ;  /* 0x000000ff00047c82 */ /* 0x000fe20008000000 */
[----:B------:R-:W-:-:S11]  /*0250*/  UISETP.GE.U32.AND UP0, UPT, UR6, UR13, UPT ;  /* 0x0000000d0600728c */ /* 0x000fd6000bf06070 */
[----:B------:R-:W-:Y:S02]  /*0260*/  @UP0 UIADD3 UR6, UPT, UPT, UR6, -UR13, URZ ;  /* 0x8000000d06060290 */ /* 0x000fe4000fffe0ff */
[----:B------:R-:W-:Y:S02]  /*0270*/  @UP0 UIADD3 UR5, UPT, UPT, UR5, 0x1, URZ ;  /* 0x0000000105050890 */ /* 0x000fe4000fffe0ff */
[----:B------:R-:W-:-:S11]  /*0280*/  UISETP.GE.U32.AND UP1, UPT, UR6, UR13, UPT ;  /* 0x0000000d0600728c */ /* 0x000fd6000bf26070 */
[----:B------:R-:W-:Y:S02]  /*0290*/  @UP1 UIADD3 UR5, UPT, UPT, UR5, 0x1, URZ ;  /* 0x0000000105051890 */ /* 0x000fe4000fffe0ff */
[----:B------:R-:W-:-:S04]  /*02a0*/  @!UP2 ULOP3.LUT UR5, URZ, UR13, URZ, 0x33, !UPT ;  /* 0x0000000dff05a292 */ /* 0x000fc8000f8e33ff */
[----:B------:R-:W-:-:S04]  /*02b0*/  UISETP.LT.U32.AND UP0, UPT, UR5, 0x1, UPT ;  /* 0x000000010500788c */ /* 0x000fc8000bf01070 */
[----:B------:R-:W-:Y:S01]  /*02c0*/  USEL UR7, UR5, 0x1, !UP0 ;  /* 0x0000000105077887 */ /* 0x000fe2000c000000 */
[----:B0-2---:R-:W-:-:S11]  /*02d0*/  I2FP.F32.U32 R6, R6 ;  /* 0x0000000600067245 */ /* 0x005fd60000201000 */
.L_x_198:
[----:B0-----:R-:W0:Y:S01]  /*02e0*/  LDCU UR6, c[0x0][0x398] ;  /* 0x00007300ff0677ac */ /* 0x001e220008000800 */
[----:B------:R-:W-:-:S06]  /*02f0*/  UIMAD UR10, UR13, UR4, URZ ;  /* 0x000000040d0a72a4 */ /* 0x000fcc000f8e02ff */
[----:B------:R-:W-:-:S04]  /*0300*/  IADD3 R11, PT, PT, R0, UR10, RZ ;  /* 0x0000000a000b7c10 */ /* 0x000fc8000fffe0ff */
[----:B0-----:R-:W-:-:S13]  /*0310*/  ISETP.GE.U32.AND P0, PT, R11, UR6, PT ;  /* 0x000000060b007c0c */ /* 0x001fda000bf06070 */
[----:B------:R-:W0:Y:S02]  /*0320*/  @!P0 LDC.64 R8, c[0x0][0x380] ;  /* 0x0000e000ff088b82 */ /* 0x000e240000000a00 */
[----:B0-----:R-:W-:-:S05]  /*0330*/  @!P0 IMAD.WIDE R8, R11, 0x10, R8 ;  /* 0x000000100b088825 */ /* 0x001fca00078e0208 */
[----:B------:R-:W2:Y:S04]  /*0340*/  @!P0 LDG.E.U8 R18, desc[UR14][R8.64+0xc] ;  /* 0x00000c0e08128981 */ /* 0x000ea8000c1e1100 */
[----:B------:R-:W3:Y:S04]  /*0350*/  @!P0 LDG.E R10, desc[UR14][R8.64] ;  /* 0x0000000e080a8981 */ /* 0x000ee8000c1e1900 */
[----:B------:R-:W4:Y:S04]  /*0360*/  @!P0 LDG.E R11, desc[UR14][R8.64+0x4] ;  /* 0x0000040e080b8981 */ /* 0x000f28000c1e1900 */
[----:B------:R0:W4:Y:S01]  /*0370*/  @!P0 LDG.E R15, desc[UR14][R8.64+0x8] ;  /* 0x0000080e080f8981 */ /* 0x000122000c1e1900 */
[----:B------:R-:W1:Y:S01]  /*0380*/  @!P0 S2R R22, SR_CgaCtaId ;  /* 0x0000000000168919 */ /* 0x000e620000008800 */
[----:B------:R-:W-:Y:S01]  /*0390*/  @!P0 MOV R19, 0x400 ;  /* 0x0000040000138802 */ /* 0x000fe20000000f00 */
[----:B------:R-:W-:Y:S01]  /*03a0*/  UIADD3 UR5, UPT, UPT, UR13, -0x1, URZ ;  /* 0xffffffff0d057890 */ /* 0x000fe2000fffe0ff */
[----:B0-----:R-:W-:-:S05]  /*03b0*/  LOP3.LUT R8, RZ, UR10, RZ, 0x33, !PT ;  /* 0x0000000aff087c12 */ /* 0x001fca000f8e33ff */
[----:B------:R-:W-:Y:S02]  /*03c0*/  MOV R9, UR5 ;  /* 0x0000000500097c02 */ /* 0x000fe40008000f00 */
[----:B-1----:R-:W-:Y:S02]  /*03d0*/  @!P0 LEA R21, R22, R19, 0x18 ;  /* 0x0000001316158211 */ /* 0x002fe400078ec0ff */
[----:B------:R-:W-:-:S04]  /*03e0*/  @!P0 IADD3 R19, PT, PT, R19, 0xc00, RZ ;  /* 0x00000c0013138810 */ /* 0x000fc80007ffe0ff */
[----:B------:R-:W-:Y:S01]  /*03f0*/  @!P0 LEA R19, R22, R19, 0x18 ;  /* 0x0000001316138211 */ /* 0x000fe200078ec0ff */
[----:B------:R-:W-:-:S03]  /*0400*/  @!P0 IMAD R20, R0, 0xc, R21 ;  /* 0x0000000c00148824 */ /* 0x000fc600078e0215 */
[----:B------:R-:W-:Y:S02]  /*0410*/  @!P0 LEA R19, R0, R19, 0x2 ;  /* 0x0000001300138211 */ /* 0x000fe400078e10ff */
[----:B------:R-:W-:Y:S01]  /*0420*/  VIADDMNMX.U32 R8, R8, UR6, R9, PT ;  /* 0x0000000608087c46 */ /* 0x000fe2000b800009 */
[----:B------:R-:W-:-:S03]  /*0430*/  UISETP.GE.U32.AND UP1, UPT, UR10, UR6, UPT ;  /* 0x000000060a00728c */ /* 0x000fc6000bf26070 */
[----:B------:R-:W-:Y:S01]  /*0440*/  R2UR UR5, R8 ;  /* 0x00000000080572ca */ /* 0x000fe200000e0000 */
[----:B------:R-:W-:-:S04]  /*0450*/  UIADD3 UR4, UPT, UPT, UR4, 0x1, URZ ;  /* 0x0000000104047890 */ /* 0x000fc8000fffe0ff */
[----:B------:R-:W-:Y:S01]  /*0460*/  UISETP.NE.AND UP0, UPT, UR4, UR7, UPT ;  /* 0x000000070400728c */ /* 0x000fe2000bf05270 */
[----:B--2---:R-:W-:Y:S01]  /*0470*/  @!P0 I2FP.F32.U32 R18, R18 ;  /* 0x0000001200128245 */ /* 0x004fe20000201000 */
[----:B---3--:R0:W-:Y:S04]  /*0480*/  @!P0 STS [R20], R10 ;  /* 0x0000000a14008388 */ /* 0x0081e80000000800 */
[----:B----4-:R0:W-:Y:S04]  /*0490*/  @!P0 STS [R20+0x4], R11 ;  /* 0x0000040b14008388 */ /* 0x0101e80000000800 */
[----:B------:R0:W-:Y:S04]  /*04a0*/  @!P0 STS [R20+0x8], R15 ;  /* 0x0000080f14008388 */ /* 0x0001e80000000800 */
[----:B------:R0:W-:Y:S01]  /*04b0*/  @!P0 STS [R19], R18 ;  /* 0x0000001213008388 */ /* 0x0001e20000000800 */
[----:B------:R-:W-:Y:S06]  /*04c0*/  BAR.SYNC.DEFER_BLOCKING 0x0 ;  /* 0x0000000000007b1d */ /* 0x000fec0000010000 */
[----:B------:R-:W-:Y:S05]  /*04d0*/  BRA.U UP1, `(.L_x_1) ;  /* 0x0000005901907547 */ /* 0x000fea000b800000 */
[----:B------:R-:W-:Y:S02]  /*04e0*/  UISETP.GE.U32.AND UP1, UPT, UR5, 0x7, UPT ;  /* 0x000000070500788c */ /* 0x000fe4000bf26070 */
[----:B------:R-:W-:-:S03]  /*04f0*/  UIADD3 UR6, UPT, UPT, UR5, 0x1, URZ ;  /* 0x0000000105067890 */ /* 0x000fc6000fffe0ff */
[----:B------:R-:W-:Y:S01]  /*0500*/  UMOV UR5, URZ ;  /* 0x000000ff00057c82 */ /* 0x000fe20008000000 */
[----:B------:R-:W-:-:S03]  /*0510*/  ULOP3.LUT UR16, UR6, 0x7, URZ, 0xc0, !UPT ;  /* 0x0000000706107892 */ /* 0x000fc6000f8ec0ff */
[----:B------:R-:W-:Y:S09]  /*0520*/  BRA.U !UP1, `(.L_x_2) ;  /* 0x0000002d09a87547 */ /* 0x000ff2000b800000 */
[----:B------:R-:W-:Y:S01]  /*0530*/  ULOP3.LUT UR5, UR6, 0xfffffff8, URZ, 0xc0, !UPT ;  /* 0xfffffff806057892 */ /* 0x000fe2000f8ec0ff */
[----:B------:R-:W1:Y:S01]  /*0540*/  LDCU UR17, c[0x0][0x3a4] ;  /* 0x00007480ff1177ac */ /* 0x000e620008000800 */
[----:B------:R-:W2:Y:S01]  /*0550*/  LDCU UR18, c[0x0][0x3a0] ;  /* 0x00007400ff1277ac */ /* 0x000ea20008000800 */
[----:B------:R-:W3:Y:S01]  /*0560*/  LDCU UR19, c[0x0][0x39c] ;  /* 0x00007380ff1377ac */ /* 0x000ee20008000800 */
[----:B------:R-:W4:Y:S01]  /*0570*/  LDCU UR20, c[0x0][0x3a8] ;  /* 0x00007500ff1477ac */ /* 0x000f220008000800 */
[----:B------:R-:W0:Y:S01]  /*0580*/  LDCU.64 UR24, c[0x0][0x380] ;  /* 0x00007000ff1877ac */ /* 0x000e220008000a00 */
[----:B------:R-:W-:-:S06]  /*0590*/  UMOV UR6, URZ ;  /* 0x000000ff00067c82 */ /* 0x000fcc0008000000 */
.L_x_107:
[----:B------:R-:W1:Y:S01]  /*05a0*/  S2UR UR9, SR_CgaCtaId ;  /* 0x00000000000979c3 */ /* 0x000e620000008800 */
[----:B------:R-:W-:Y:S01]  /*05b0*/  UMOV UR8, 0x400 ;  /* 0x0000040000087882 */ /* 0x000fe20000000000 */
[----:B------:R-:W-:Y:S01]  /*05c0*/  BSSY.RECONVERGENT B2, `(.L_x_3) ;  /* 0x0000062000027945 */ /* 0x000fe20003800200 */
[----:B------:R-:W-:Y:S02]  /*05d0*/  UIADD3 UR12, UPT, UPT, UR8, 0xc00, URZ ;  /* 0x00000c00080c7890 */ /* 0x000fe4000fffe0ff */
[----:B-1----:R-:W-:Y:S02]  /*05e0*/  ULEA UR11, UR9, UR8, 0x18 ;  /* 0x00000008090b7291 */ /* 0x002fe4000f8ec0ff */
[----:B------:R-:W-:Y:S02]  /*05f0*/  UIADD3 UR8, UPT, UPT, UR10, UR6, URZ ;  /* 0x000000060a087290 */ /* 0x000fe4000fffe0ff */
[----:B------:R-:W-:Y:S02]  /*0600*/  ULEA UR12, UR9, UR12, 0x18 ;  /* 0x0000000c090c7291 */ /* 0x000fe4000f8ec0ff */
[----:B------:R-:W-:-:S02]  /*0610*/  UIMAD UR9, UR6, 0xc, UR11 ;  /* 0x0000000c060978a4 */ /* 0x000fc4000f8e020b */
[----:B------:R-:W-:Y:S01]  /*0620*/  ISETP.NE.AND P0, PT, R13, UR8, PT ;  /* 0x000000080d007c0c */ /* 0x000fe2000bf05270 */
[----:B------:R-:W-:Y:S02]  /*0630*/  ULEA UR11, UR6, UR12, 0x2 ;  /* 0x0000000c060b7291 */ /* 0x000fe4000f8e10ff */
[----:B------:R-:W-:Y:S02]  /*0640*/  UIADD3 UR6, UPT, UPT, UR6, 0x8, URZ ;  /* 0x0000000806067890 */ /* 0x000fe4000fffe0ff */
[----:B0-----:R-:W-:Y:S02]  /*0650*/  UIMAD.WIDE.U32 UR22, UR8, 0x10, UR24 ;  /* 0x00000010081678a5 */ /* 0x001fe4000f8e0018 */
[----:B------:R-:W-:-:S06]  /*0660*/  UISETP.NE.AND UP1, UPT, UR6, UR5, UPT ;  /* 0x000000050600728c */ /* 0x000fcc000bf25270 */
[----:B------:R-:W-:Y:S05]  /*0670*/  @!P0 BRA `(.L_x_4) ;  /* 0x0000000400588947 */ /* 0x000fea0003800000 */
[----:B------:R-:W-:Y:S02]  /*0680*/  MOV R22, UR22 ;  /* 0x0000001600167c02 */ /* 0x000fe40008000f00 */
[----:B------:R-:W-:-:S05]  /*0690*/  MOV R23, UR23 ;  /* 0x0000001700177c02 */ /* 0x000fca0008000f00 */
[----:B------:R-:W2:Y:S02]  /*06a0*/  LDG.E.U8 R22, desc[UR14][R22.64+0xd] ;  /* 0x00000d0e16167981 */ /* 0x000ea4000c1e1100 */
[----:B--2---:R-:W-:-:S04]  /*06b0*/  LOP3.LUT R8, R22, 0x1, RZ, 0xc0, !PT ;  /* 0x0000000116087812 */ /* 0x004fc800078ec0ff */
[----:B------:R-:W-:-:S13]  /*06c0*/  ISETP.NE.U32.AND P0, PT, R8, 0x1, PT ;  /* 0x000000010800780c */ /* 0x000fda0003f05070 */
[----:B------:R-:W-:Y:S05]  /*06d0*/  @P0 BRA `(.L_x_4) ;  /* 0x0000000400400947 */ /* 0x000fea0003800000 */
[----:B------:R-:W0:Y:S01]  /*06e0*/  LDS.128 R8, [UR9] ;  /* 0x00000009ff087984 */ /* 0x000e220008000c00 */
[----:B------:R-:W-:Y:S03]  /*06f0*/  BSSY.RECONVERGENT B0, `(.L_x_5) ;  /* 0x0000014000007945 */ /* 0x000fe60003800200 */
[----:B------:R-:W1:Y:S01]  /*0700*/  LDS R23, [UR11] ;  /* 0x0000000bff177984 */ /* 0x000e620008000800 */
[----:B0----5:R-:W-:Y:S01]  /*0710*/  FADD R21, R14, -R9 ;  /* 0x800000090e157221 */ /* 0x021fe20000000000 */
[----:B------:R-:W-:Y:S01]  /*0720*/  FADD R25, R7, -R8 ;  /* 0x8000000807197221 */ /* 0x000fe20000000000 */
[----:B------:R-:W-:Y:S02]  /*0730*/  FADD R28, R12, -R10 ;  /* 0x8000000a0c1c7221 */ /* 0x000fe40000000000 */
[----:B------:R-:W-:-:S04]  /*0740*/  FMUL R8, R21, R21 ;  /* 0x0000001515087220 */ /* 0x000fc80000400000 */
[----:B------:R-:W-:-:S04]  /*0750*/  FFMA R27, R25, R25, R8 ;  /* 0x00000019191b7223 */ /* 0x000fc80000000008 */
[----:B------:R-:W-:-:S04]  /*0760*/  FFMA R27, R28, R28, R27 ;  /* 0x0000001c1c1b7223 */ /* 0x000fc8000000001b */
[----:B------:R0:W2:Y:S01]  /*0770*/  MUFU.RSQ R10, R27 ;  /* 0x0000001b000a7308 */ /* 0x0000a20000001400 */
[----:B------:R-:W-:-:S04]  /*0780*/  IADD3 R8, PT, PT, R27, -0xd000000, RZ ;  /* 0xf30000001b087810 */ /* 0x000fc80007ffe0ff */
[----:B------:R-:W-:-:S13]  /*0790*/  ISETP.GT.U32.AND P0, PT, R8, 0x727fffff, PT ;  /* 0x727fffff0800780c */ /* 0x000fda0003f04070 */
[----:B012---:R-:W-:Y:S05]  /*07a0*/  @!P0 BRA `(.L_x_6) ;  /* 0x0000000000108947 */ /* 0x007fea0003800000 */
[----:B------:R-:W-:Y:S02]  /*07b0*/  MOV R9, R27 ;  /* 0x0000001b00097202 */ /* 0x000fe40000000f00 */
[----:B------:R-:W-:-:S07]  /*07c0*/  MOV R8, 0x7e0 ;  /* 0x000007e000087802 */ /* 0x000fce0000000f00 */
[----:B---34-:R-:W-:Y:S05]  /*07d0*/  CALL.REL.NOINC `($__internal_1_$__cuda_sm20_sqrt_rn_f32_slowpath) ;  /* 0x0000005c00a07944 */ /* 0x018fea0003c00000 */
[----:B------:R-:W-:Y:S05]  /*07e0*/  BRA `(.L_x_7) ;  /* 0x0000000000107947 */ /* 0x000fea0003800000 */
.L_x_6:
[----:B------:R-:W-:Y:S01]  /*07f0*/  FMUL.FTZ R8, R27, R10 ;  /* 0x0000000a1b087220 */ /* 0x000fe20000410000 */
[----:B------:R-:W-:-:S03]  /*0800*/  FMUL.FTZ R9, R10, 0.5 ;  /* 0x3f0000000a097820 */ /* 0x000fc60000410000 */
[----:B------:R-:W-:-:S04]  /*0810*/  FFMA R11, -R8, R8, R27 ;  /* 0x00000008080b7223 */ /* 0x000fc8000000011b */
[----:B------:R-:W-:-:S07]  /*0820*/  FFMA R11, R11, R9, R8 ;  /* 0x000000090b0b7223 */ /* 0x000fce0000000008 */
.L_x_7:
[----:B---34-:R-:W-:Y:S05]  /*0830*/  BSYNC.RECONVERGENT B0 ;  /* 0x0000000000007941 */ /* 0x018fea0003800200 */
.L_x_5:
[----:B------:R-:W-:Y:S01]  /*0840*/  FMNMX R26, R11, 0.10000000149011611938, !PT ;  /* 0x3dcccccd0b1a7809 */ /* 0x000fe20007800000 */
[----:B------:R-:W-:Y:S03]  /*0850*/  BSSY.RECONVERGENT B1, `(.L_x_8) ;  /* 0x000000d000017945 */ /* 0x000fe60003800200 */
[----:B------:R-:W-:-:S04]  /*0860*/  IADD3 R8, PT, PT, R26, 0x1800000, RZ ;  /* 0x018000001a087810 */ /* 0x000fc80007ffe0ff */
[----:B------:R-:W-:-:S04]  /*0870*/  LOP3.LUT R8, R8, 0x7f800000, RZ, 0xc0, !PT ;  /* 0x7f80000008087812 */ /* 0x000fc800078ec0ff */
[----:B------:R-:W-:-:S13]  /*0880*/  ISETP.GT.U32.AND P0, PT, R8, 0x1ffffff, PT ;  /* 0x01ffffff0800780c */ /* 0x000fda0003f04070 */
[----:B------:R-:W-:Y:S05]  /*0890*/  @P0 BRA `(.L_x_9) ;  /* 0x0000000000100947 */ /* 0x000fea0003800000 */
[----:B------:R-:W-:Y:S02]  /*08a0*/  MOV R24, R26 ;  /* 0x0000001a00187202 */ /* 0x000fe40000000f00 */
[----:B------:R-:W-:-:S07]  /*08b0*/  MOV R10, 0x8d0 ;  /* 0x000008d0000a7802 */ /* 0x000fce0000000f00 */
[----:B------:R-:W-:Y:S05]  /*08c0*/  CALL.REL.NOINC `($__internal_0_$__cuda_sm20_rcp_rn_f32_slowpath) ;  /* 0x0000005800907944 */ /* 0x000fea0003c00000 */
[----:B------:R-:W-:Y:S05]  /*08d0*/  BRA `(.L_x_10) ;  /* 0x0000000000107947 */ /* 0x000fea0003800000 */
.L_x_9:
[----:B------:R-:W0:Y:S02]  /*08e0*/  MUFU.RCP R11, R26 ;  /* 0x0000001a000b7308 */ /* 0x000e240000001000 */
[----:B0-----:R-:W-:-:S04]  /*08f0*/  FFMA R8, R26, R11, -1 ;  /* 0xbf8000001a087423 */ /* 0x001fc8000000000b */
[----:B------:R-:W-:-:S04]  /*0900*/  FADD.FTZ R8, -R8, -RZ ;  /* 0x800000ff08087221 */ /* 0x000fc80000010100 */
[----:B------:R-:W-:-:S07]  /*0910*/  FFMA R11, R11, R8, R11 ;  /* 0x000000080b0b7223 */ /* 0x000fce000000000b */
.L_x_10:
[----:B------:R-:W-:Y:S05]  /*0920*/  BSYNC.RECONVERGENT B1 ;  /* 0x0000000000017941 */ /* 0x000fea0003800200 */
.L_x_8:
[----:B------:R-:W-:Y:S01]  /*0930*/  FMUL R8, R6, R23 ;  /* 0x0000001706087220 */ /* 0x000fe20000400000 */
[----:B------:R-:W-:Y:S01]  /*0940*/  BSSY.RECONVERGENT B0, `(.L_x_11) ;  /* 0x0000010000007945 */ /* 0x000fe20003800200 */
[-C--:B------:R-:W-:Y:S01]  /*0950*/  FMUL R25, R25, R11.reuse ;  /* 0x0000000b19197220 */ /* 0x080fe20000400000 */
[-C--:B------:R-:W-:Y:S01]  /*0960*/  FMUL R24, R21, R11.reuse ;  /* 0x0000000b15187220 */ /* 0x080fe20000400000 */
[----:B------:R0:W1:Y:S01]  /*0970*/  MUFU.RSQ R9, R8 ;  /* 0x0000000800097308 */ /* 0x0000620000001400 */
[----:B------:R-:W-:Y:S01]  /*0980*/  IADD3 R10, PT, PT, R8, -0xd000000, RZ ;  /* 0xf3000000080a7810 */ /* 0x000fe20007ffe0ff */
[----:B------:R-:W-:-:S03]  /*0990*/  FMUL R23, R28, R11 ;  /* 0x0000000b1c177220 */ /* 0x000fc60000400000 */
[----:B------:R-:W-:-:S13]  /*09a0*/  ISETP.GT.U32.AND P0, PT, R10, 0x727fffff, PT ;  /* 0x727fffff0a00780c */ /* 0x000fda0003f04070 */
[----:B01----:R-:W-:Y:S05]  /*09b0*/  @!P0 BRA `(.L_x_12) ;  /* 0x0000000000108947 */ /* 0x003fea0003800000 */
[----:B------:R-:W-:Y:S02]  /*09c0*/  MOV R9, R8 ;  /* 0x0000000800097202 */ /* 0x000fe40000000f00 */
[----:B------:R-:W-:-:S07]  /*09d0*/  MOV R8, 0x9f0 ;  /* 0x000009f000087802 */ /* 0x000fce0000000f00 */
[----:B------:R-:W-:Y:S05]  /*09e0*/  CALL.REL.NOINC `($__internal_1_$__cuda_sm20_sqrt_rn_f32_slowpath) ;  /* 0x0000005c001c7944 */ /* 0x000fea0003c00000 */
[----:B------:R-:W-:Y:S05]  /*09f0*/  BRA `(.L_x_13) ;  /* 0x0000000000107947 */ /* 0x000fea0003800000 */
.L_x_12:
[----:B------:R-:W-:Y:S01]  /*0a00*/  FMUL.FTZ R11, R8, R9 ;  /* 0x00000009080b7220 */ /* 0x000fe20000410000 */
[----:B------:R-:W-:-:S03]  /*0a10*/  FMUL.FTZ R9, R9, 0.5 ;  /* 0x3f00000009097820 */ /* 0x000fc60000410000 */
[----:B------:R-:W-:-:S04]  /*0a20*/  FFMA R8, -R11, R11, R8 ;  /* 0x0000000b0b087223 */ /* 0x000fc80000000108 */
[----:B------:R-:W-:-:S07]  /*0a30*/  FFMA R11, R8, R9, R11 ;  /* 0x00000009080b7223 */ /* 0x000fce000000000b */
.L_x_13:
[----:B------:R-:W-:Y:S05]  /*0a40*/  BSYNC.RECONVERGENT B0 ;  /* 0x0000000000007941 */ /* 0x000fea0003800200 */
.L_x_11:
[----:B------:R-:W0:Y:S01]  /*0a50*/  MUFU.RCP R8, R27 ;  /* 0x0000001b00087308 */ /* 0x000e220000001000 */
[----:B------:R-:W-:Y:S01]  /*0a60*/  FMUL R21, R11, UR17 ;  /* 0x000000110b157c20 */ /* 0x000fe20008400000 */
[----:B------:R-:W-:Y:S06]  /*0a70*/  BSSY.RECONVERGENT B3, `(.L_x_14) ;  /* 0x000000b000037945 */ /* 0x000fec0003800200 */
[----:B------:R-:W1:Y:S01]  /*0a80*/  FCHK P0, R21, R27 ;  /* 0x0000001b15007302 */ /* 0x000e620000000000 */
[----:B0-----:R-:W-:-:S04]  /*0a90*/  FFMA R9, -R27, R8, 1 ;  /* 0x3f8000001b097423 */ /* 0x001fc80000000108 */
[----:B------:R-:W-:-:S04]  /*0aa0*/  FFMA R8, R8, R9, R8 ;  /* 0x0000000908087223 */ /* 0x000fc80000000008 */
[----:B------:R-:W-:-:S04]  /*0ab0*/  FFMA R9, R21, R8, RZ ;  /* 0x0000000815097223 */ /* 0x000fc800000000ff */
[----:B------:R-:W-:-:S04]  /*0ac0*/  FFMA R10, -R27, R9, R21 ;  /* 0x000000091b0a7223 */ /* 0x000fc80000000115 */
[----:B------:R-:W-:Y:S01]  /*0ad0*/  FFMA R8, R8, R10, R9 ;  /* 0x0000000a08087223 */ /* 0x000fe20000000009 */
[----:B-1----:R-:W-:Y:S06]  /*0ae0*/  @!P0 BRA `(.L_x_15) ;  /* 0x00000000000c8947 */ /* 0x002fec0003800000 */
[----:B------:R-:W-:Y:S02]  /*0af0*/  MOV R19, R27 ;  /* 0x0000001b00137202 */ /* 0x000fe40000000f00 */
[----:B------:R-:W-:-:S07]  /*0b00*/  MOV R10, 0xb20 ;  /* 0x00000b20000a7802 */ /* 0x000fce0000000f00 */
[----:B------:R-:W-:Y:S05]  /*0b10*/  CALL.REL.NOINC `($__internal_2_$__cuda_sm3x_div_rn_noftz_f32_slowpath) ;  /* 0x0000005c00247944 */ /* 0x000fea0003c00000 */
.L_x_15:
[----:B------:R-:W-:Y:S05]  /*0b20*/  BSYNC.RECONVERGENT B3 ;  /* 0x0000000000037941 */ /* 0x000fea0003800200 */
.L_x_14:
[----:B------:R-:W-:Y:S01]  /*0b30*/  LOP3.LUT P0, RZ, R5, 0x2, R22, 0x80, !PT ;  /* 0x0000000205ff7812 */ /* 0x000fe20007808016 */
[-C--:B------:R-:W-:Y:S01]  /*0b40*/  FFMA R2, R25, R8.reuse, R2 ;  /* 0x0000000819027223 */ /* 0x080fe20000000002 */
[-C--:B------:R-:W-:Y:S01]  /*0b50*/  FFMA R3, R24, R8.reuse, R3 ;  /* 0x0000000818037223 */ /* 0x080fe20000000003 */
[----:B------:R-:W-:-:S10]  /*0b60*/  FFMA R4, R23, R8, R4 ;  /* 0x0000000817047223 */ /* 0x000fd40000000004 */
[----:B------:R-:W-:Y:S05]  /*0b70*/  @!P0 BRA `(.L_x_4) ;  /* 0x0000000000188947 */ /* 0x000fea0003800000 */
[----:B------:R-:W-:-:S04]  /*0b80*/  FADD R26, R26, -UR18 ;  /* 0x800000121a1a7e21 */ /* 0x000fc80008000000 */
[----:B------:R-:W-:-:S04]  /*0b90*/  FMUL R26, R26, UR19 ;  /* 0x000000131a1a7c20 */ /* 0x000fc80008400000 */
[----:B------:R-:W-:-:S04]  /*0ba0*/  FMUL R26, R26, UR20 ;  /* 0x000000141a1a7c20 */ /* 0x000fc80008400000 */
[-C--:B------:R-:W-:Y:S01]  /*0bb0*/  FFMA R2, -R25, R26.reuse, R2 ;  /* 0x0000001a19027223 */ /* 0x080fe20000000102 */
[-C--:B------:R-:W-:Y:S01]  /*0bc0*/  FFMA R3, -R24, R26.reuse, R3 ;  /* 0x0000001a18037223 */ /* 0x080fe20000000103 */
[----:B------:R-:W-:-:S07]  /*0bd0*/  FFMA R4, -R23, R26, R4 ;  /* 0x0000001a17047223 */ /* 0x000fce0000000104 */
.L_x_4:
[----:B--234-:R-:W-:Y:S05]  /*0be0*/  BSYNC.RECONVERGENT B2 ;  /* 0x0000000000027941 */ /* 0x01cfea0003800200 */
.L_x_3:
[----:B------:R-:W-:Y:S01]  /*0bf0*/  UIADD3 UR12, UPT, UPT, UR8, 0x1, URZ ;  /* 0x00000001080c7890 */ /* 0x000fe2000fffe0ff */
[----:B------:R-:W-:Y:S05]  /*0c00*/  BSSY.RECONVERGENT B2, `(.L_x_16) ;  /* 0x0000059000027945 */ /* 0x000fea0003800200 */
[----:B------:R-:W-:-:S13]  /*0c10*/  ISETP.NE.AND P0, PT, R13, UR12, PT ;  /* 0x0000000c0d007c0c */ /* 0x000fda000bf05270 */
[----:B------:R-:W-:Y:S05]  /*0c20*/  @!P0 BRA `(.L_x_17) ;  /* 0x0000000400588947 */ /* 0x000fea0003800000 */
[----:B------:R-:W-:Y:S02]  /*0c30*/  MOV R26, UR22 ;  /* 0x00000016001a7c02 */ /* 0x000fe40008000f00 */
[----:B------:R-:W-:-:S05]  /*0c40*/  MOV R27, UR23 ;  /* 0x00000017001b7c02 */ /* 0x000fca0008000f00 */
[----:B------:R-:W2:Y:S02]  /*0c50*/  LDG.E.U8 R26, desc[UR14][R26.64+0x1d] ;  /* 0x00001d0e1a1a7981 */ /* 0x000ea4000c1e1100 */
[----:B--2---:R-:W-:-:S04]  /*0c60*/  LOP3.LUT R8, R26, 0x1, RZ, 0xc0, !PT ;  /* 0x000000011a087812 */ /* 0x004fc800078ec0ff */
[----:B------:R-:W-:-:S13]  /*0c70*/  ISETP.NE.U32.AND P0, PT, R8, 0x1, PT ;  /* 0x000000010800780c */ /* 0x000fda0003f05070 */
[----:B------:R-:W-:Y:S05]  /*0c80*/  @P0 BRA `(.L_x_17) ;  /* 0x0000000400400947 */ /* 0x000fea0003800000 */
[----:B------:R-:W0:Y:S01]  /*0c90*/  LDS.64 R22, [UR9+0x10] ;  /* 0x00001009ff167984 */ /* 0x000e220008000a00 */
[----:B------:R-:W-:Y:S03]  /*0ca0*/  BSSY.RECONVERGENT B0, `(.L_x_18) ;  /* 0x0000015000007945 */ /* 0x000fe60003800200 */
[----:B------:R-:W1:Y:S04]  /*0cb0*/  LDS R8, [UR9+0xc] ;  /* 0x00000c09ff087984 */ /* 0x000e680008000800 */
[----:B------:R-:W2:Y:S01]  /*0cc0*/  LDS R21, [UR11+0x4] ;  /* 0x0000040bff157984 */ /* 0x000ea20008000800 */
[----:B0----5:R-:W-:Y:S01]  /*0cd0*/  FADD R22, R14, -R22 ;  /* 0x800000160e167221 */ /* 0x021fe20000000000 */
[----:B------:R-:W-:Y:S01]  /*0ce0*/  FADD R23, R12, -R23 ;  /* 0x800000170c177221 */ /* 0x000fe20000000000 */
[----:B-1----:R-:W-:-:S02]  /*0cf0*/  FADD R25, R7, -R8 ;  /* 0x8000000807197221 */ /* 0x002fc40000000000 */
[----:B------:R-:W-:-:S04]  /*0d00*/  FMUL R8, R22, R22 ;  /* 0x0000001616087220 */ /* 0x000fc80000400000 */
[----:B------:R-:W-:-:S04]  /*0d10*/  FFMA R8, R25, R25, R8 ;  /* 0x0000001919087223 */ /* 0x000fc80000000008 */
[----:B------:R-:W-:-:S04]  /*0d20*/  FFMA R27, R23, R23, R8 ;  /* 0x00000017171b7223 */ /* 0x000fc80000000008 */
[----:B------:R0:W1:Y:S01]  /*0d30*/  MUFU.RSQ R10, R27 ;  /* 0x0000001b000a7308 */ /* 0x0000620000001400 */
[----:B------:R-:W-:-:S04]  /*0d40*/  IADD3 R8, PT, PT, R27, -0xd000000, RZ ;  /* 0xf30000001b087810 */ /* 0x000fc80007ffe0ff */
[----:B------:R-:W-:-:S13]  /*0d50*/  ISETP.GT.U32.AND P0, PT, R8, 0x727fffff, PT ;  /* 0x727fffff0800780c */ /* 0x000fda0003f04070 */
[----:B012---:R-:W-:Y:S05]  /*0d60*/  @!P0 BRA `(.L_x_19) ;  /* 0x0000000000108947 */ /* 0x007fea0003800000 */
[----:B------:R-:W-:Y:S02]  /*0d70*/  MOV R9, R27 ;  /* 0x0000001b00097202 */ /* 0x000fe40000000f00 */
[----:B------:R-:W-:-:S07]  /*0d80*/  MOV R8, 0xda0 ;  /* 0x00000da000087802 */ /* 0x000fce0000000f00 */
[----:B------:R-:W-:Y:S05]  /*0d90*/  CALL.REL.NOINC `($__internal_1_$__cuda_sm20_sqrt_rn_f32_slowpath) ;  /* 0x0000005800307944 */ /* 0x000fea0003c00000 */
[----:B------:R-:W-:Y:S05]  /*0da0*/  BRA `(.L_x_20) ;  /* 0x0000000000107947 */ /* 0x000fea0003800000 */
.L_x_19:
[----:B------:R-:W-:Y:S01]  /*0db0*/  FMUL.FTZ R8, R27, R10 ;  /* 0x0000000a1b087220 */ /* 0x000fe20000410000 */
[----:B------:R-:W-:-:S03]  /*0dc0*/  FMUL.FTZ R9, R10, 0.5 ;  /* 0x3f0000000a097820 */ /* 0x000fc60000410000 */
[----:B------:R-:W-:-:S04]  /*0dd0*/  FFMA R11, -R8, R8, R27 ;  /* 0x00000008080b7223 */ /* 0x000fc8000000011b */
[----:B------:R-:W-:-:S07]  /*0de0*/  FFMA R11, R11, R9, R8 ;  /* 0x000000090b0b7223 */ /* 0x000fce0000000008 */
.L_x_20:
[----:B------:R-:W-:Y:S05]  /*0df0*/  BSYNC.RECONVERGENT B0 ;  /* 0x0000000000007941 */ /* 0x000fea0003800200 */
.L_x_18:
[----:B------:R-:W-:Y:S01]  /*0e00*/  FMNMX R24, R11, 0.10000000149011611938, !PT ;  /* 0x3dcccccd0b187809 */ /* 0x000fe20007800000 */
[----:B------:R-:W-:Y:S03]  /*0e10*/  BSSY.RECONVERGENT B1, `(.L_x_21) ;  /* 0x000000c000017945 */ /* 0x000fe60003800200 */
[----:B------:R-:W-:-:S04]  /*0e20*/  IADD3 R8, PT, PT, R24, 0x1800000, RZ ;  /* 0x0180000018087810 */ /* 0x000fc80007ffe0ff */
[----:B------:R-:W-:-:S04]  /*0e30*/  LOP3.LUT R8, R8, 0x7f800000, RZ, 0xc0, !PT ;  /* 0x7f80000008087812 */ /* 0x000fc800078ec0ff */
[----:B------:R-:W-:-:S13]  /*0e40*/  ISETP.GT.U32.AND P0, PT, R8, 0x1ffffff, PT ;  /* 0x01ffffff0800780c */ /* 0x000fda0003f04070 */
[----:B------:R-:W-:Y:S05]  /*0e50*/  @P0 BRA `(.L_x_22) ;  /* 0x00000000000c0947 */ /* 0x000fea0003800000 */
[----:B------:R-:W-:-:S07]  /*0e60*/  MOV R10, 0xe80 ;  /* 0x00000e80000a7802 */ /* 0x000fce0000000f00 */
[----:B------:R-:W-:Y:S05]  /*0e70*/  CALL.REL.NOINC `($__internal_0_$__cuda_sm20_rcp_rn_f32_slowpath) ;  /* 0x0000005400247944 */ /* 0x000fea0003c00000 */
[----:B------:R-:W-:Y:S05]  /*0e80*/  BRA `(.L_x_23) ;  /* 0x0000000000107947 */ /* 0x000fea0003800000 */
.L_x_22:
[----:B------:R-:W0:Y:S02]  /*0e90*/  MUFU.RCP R11, R24 ;  /* 0x00000018000b7308 */ /* 0x000e240000001000 */
[----:B0-----:R-:W-:-:S04]  /*0ea0*/  FFMA R8, R24, R11, -1 ;  /* 0xbf80000018087423 */ /* 0x001fc8000000000b */
[----:B------:R-:W-:-:S04]  /*0eb0*/  FADD.FTZ R8, -R8, -RZ ;  /* 0x800000ff08087221 */ /* 0x000fc80000010100 */
[----:B------:R-:W-:-:S07]  /*0ec0*/  FFMA R11, R11, R8, R11 ;  /* 0x000000080b0b7223 */ /* 0x000fce000000000b */
.L_x_23:
[----:B------:R-:W-:Y:S05]  /*0ed0*/  BSYNC.RECONVERGENT B1 ;  /* 0x0000000000017941 */ /* 0x000fea0003800200 */
.L_x_21:
        /* <DEDUP_REMOVED lines=13> */
.L_x_25:
[----:B------:R-:W-:Y:S01]  /*0fb0*/  FMUL.FTZ R11, R8, R9 ;  /* 0x00000009080b7220 */ /* 0x000fe20000410000 */
[----:B------:R-:W-:-:S03]  /*0fc0*/  FMUL.FTZ R9, R9, 0.5 ;  /* 0x3f00000009097820 */ /* 0x000fc60000410000 */
[----:B------:R-:W-:-:S04]  /*0fd0*/  FFMA R8, -R11, R11, R8 ;  /* 0x0000000b0b087223 */ /* 0x000fc80000000108 */
[----:B------:R-:W-:-:S07]  /*0fe0*/  FFMA R11, R8, R9, R11 ;  /* 0x00000009080b7223 */ /* 0x000fce000000000b */
.L_x_26:
[----:B------:R-:W-:Y:S05]  /*0ff0*/  BSYNC.RECONVERGENT B0 ;  /* 0x0000000000007941 */ /* 0x000fea0003800200 */
.L_x_24:
        /* <DEDUP_REMOVED lines=13> */
.L_x_28:
[----:B------:R-:W-:Y:S05]  /*10d0*/  BSYNC.RECONVERGENT B3 ;  /* 0x0000000000037941 */ /* 0x000fea0003800200 */
.L_x_27:
        /* <DEDUP_REMOVED lines=11> */
.L_x_17:
[----:B------:R-:W-:Y:S05]  /*1190*/  BSYNC.RECONVERGENT B2 ;  /* 0x0000000000027941 */ /* 0x000fea0003800200 */
.L_x_16:
        /* <DEDUP_REMOVED lines=15> */
[----:B------:R-:W-:-:S03]  /*1290*/  FADD R25, R7, -R8 ;  /* 0x8000000807197221 */ /* 0x000fc60000000000 */
[----:B------:R-:W-:Y:S01]  /*12a0*/  FMUL R8, R22, R22 ;  /* 0x0000001616087220 */ /* 0x000fe20000400000 */
[----:B-1----:R-:W-:-:S03]  /*12b0*/  FADD R23, R12, -R23 ;  /* 0x800000170c177221 */ /* 0x002fc60000000000 */
        /* <DEDUP_REMOVED lines=10> */
.L_x_32:
[----:B------:R-:W-:Y:S01]  /*1360*/  FMUL.FTZ R8, R27, R10 ;  /* 0x0000000a1b087220 */ /* 0x000fe20000410000 */
[----:B------:R-:W-:-:S03]  /*1370*/  FMUL.FTZ R9, R10, 0.5 ;  /* 0x3f0000000a097820 */ /* 0x000fc60000410000 */
[----:B------:R-:W-:-:S04]  /*1380*/  FFMA R11, -R8, R8, R27 ;  /* 0x00000008080b7223 */ /* 0x000fc8000000011b */
[----:B------:R-:W-:-:S07]  /*1390*/  FFMA R11, R11, R9, R8 ;  /* 0x000000090b0b7223 */ /* 0x000fce0000000008 */
.L_x_33:
[----:B------:R-:W-:Y:S05]  /*13a0*/  BSYNC.RECONVERGENT B0 ;  /* 0x0000000000007941 */ /* 0x000fea0003800200 */
.L_x_31:
        /* <DEDUP_REMOVED lines=9> */
.L_x_35:
[----:B------:R-:W0:Y:S02]  /*1440*/  MUFU.RCP R11, R24 ;  /* 0x00000018000b7308 */ /* 0x000e240000001000 */
[----:B0-----:R-:W-:-:S04]  /*1450*/  FFMA R8, R24, R11, -1 ;  /* 0xbf80000018087423 */ /* 0x001fc8000000000b */
[----:B------:R-:W-:-:S04]  /*1460*/  FADD.FTZ R8, -R8, -RZ ;  /* 0x800000ff08087221 */ /* 0x000fc80000010100 */
[----:B------:R-:W-:-:S07]  /*1470*/  FFMA R11, R11, R8, R11 ;  /* 0x000000080b0b7223 */ /* 0x000fce000000000b */
.L_x_36:
[----:B------:R-:W-:Y:S05]  /*1480*/  BSYNC.RECONVERGENT B1 ;  /* 0x0000000000017941 */ /* 0x000fea0003800200 */
.L_x_34:
        /* <DEDUP_REMOVED lines=13> */
.L_x_38:
[----:B------:R-:W-:Y:S01]  /*1560*/  FMUL.FTZ R11, R8, R9 ;  /* 0x00000009080b7220 */ /* 0x000fe20000410000 */
[----:B------:R-:W-:-:S03]  /*1570*/  FMUL.FTZ R9, R9, 0.5 ;  /* 0x3f00000009097820 */ /* 0x000fc60000410000 */
[----:B------:R-:W-:-:S04]  /*1580*/  FFMA R8, -R11, R11, R8 ;  /* 0x0000000b0b087223 */ /* 0x000fc80000000108 */
[----:B------:R-:W-:-:S07]  /*1590*/  FFMA R11, R8, R9, R11 ;  /* 0x00000009080b7223 */ /* 0x000fce000000000b */
.L_x_39:
[----:B------:R-:W-:Y:S05]  /*15a0*/  BSYNC.RECONVERGENT B0 ;  /* 0x0000000000007941 */ /* 0x000fea0003800200 */
.L_x_37:
        /* <DEDUP_REMOVED lines=13> */
.L_x_41:
[----:B------:R-:W-:Y:S05]  /*1680*/  BSYNC.RECONVERGENT B3 ;  /* 0x0000000000037941 */ /* 0x000fea0003800200 */
.L_x_40:
        /* <DEDUP_REMOVED lines=11> */
.L_x_30:
[----:B------:R-:W-:Y:S05]  /*1740*/  BSYNC.RECONVERGENT B2 ;  /* 0x0000000000027941 */ /* 0x000fea0003800200 */
.L_x_29:
        /* <DEDUP_REMOVED lines=10> */
[----:B------:R-:W0:Y:S01]  /*17f0*/  LDS.128 R8, [UR9+0x20] ;  /* 0x00002009ff087984 */ /* 0x000e220008000c00 */
[----:B------:R-:W-:Y:S03]  /*1800*/  BSSY.RECONVERGENT B0, `(.L_x_44) ;  /* 0x0000014000007945 */ /* 0x000fe60003800200 */
[----:B------:R-:W1:Y:S01]  /*1810*/  LDS R23, [UR11+0xc] ;  /* 0x00000c0bff177984 */ /* 0x000e620008000800 */
        /* <DEDUP_REMOVED lines=12> */
[----:B------:R-:W-:Y:S05]  /*18e0*/  CALL.REL.NOINC `($__internal_1_$__cuda_sm20_sqrt_rn_f32_slowpath) ;  /* 0x0000004c005c7944 */ /* 0x000fea0003c00000 */
[----:B------:R-:W-:Y:S05]  /*18f0*/  BRA `(.L_x_46) ;  /* 0x0000000000107947 */ /* 0x000fea0003800000 */
.L_x_45:
[----:B------:R-:W-:Y:S01]  /*1900*/  FMUL.FTZ R8, R27, R10 ;  /* 0x0000000a1b087220 */ /* 0x000fe20000410000 */
[----:B------:R-:W-:-:S03]  /*1910*/  FMUL.FTZ R9, R10, 0.5 ;  /* 0x3f0000000a097820 */ /* 0x000fc60000410000 */
[----:B------:R-:W-:-:S04]  /*1920*/  FFMA R11, -R8, R8, R27 ;  /* 0x00000008080b7223 */ /* 0x000fc8000000011b */
[----:B------:R-:W-:-:S07]  /*1930*/  FFMA R11, R11, R9, R8 ;  /* 0x000000090b0b7223 */ /* 0x000fce0000000008 */
.L_x_46:
[----:B------:R-:W-:Y:S05]  /*1940*/  BSYNC.RECONVERGENT B0 ;  /* 0x0000000000007941 */ /* 0x000fea0003800200 */
.L_x_44:
        /* <DEDUP_REMOVED lines=10> */
.L_x_48:
[----:B------:R-:W0:Y:S02]  /*19f0*/  MUFU.RCP R11, R26 ;  /* 0x0000001a000b7308 */ /* 0x000e240000001000 */
[----:B0-----:R-:W-:-:S04]  /*1a00*/  FFMA R8, R26, R11, -1 ;  /* 0xbf8000001a087423 */ /* 0x001fc8000000000b */
[----:B------:R-:W-:-:S04]  /*1a10*/  FADD.FTZ R8, -R8, -RZ ;  /* 0x800000ff08087221 */ /* 0x000fc80000010100 */
[----:B------:R-:W-:-:S07]  /*1a20*/  FFMA R11, R11, R8, R11 ;  /* 0x000000080b0b7223 */ /* 0x000fce000000000b */
.L_x_49:
[----:B------:R-:W-:Y:S05]  /*1a30*/  BSYNC.RECONVERGENT B1 ;  /* 0x0000000000017941 */ /* 0x000fea0003800200 */
.L_x_47:
        /* <DEDUP_REMOVED lines=13> */
.L_x_51:
[----:B------:R-:W-:Y:S01]  /*1b10*/  FMUL.FTZ R11, R8, R9 ;  /* 0x00000009080b7220 */ /* 0x000fe20000410000 */
[----:B------:R-:W-:-:S03]  /*1b20*/  FMUL.FTZ R9, R9, 0.5 ;  /* 0x3f00000009097820 */ /* 0x000fc60000410000 */
[----:B------:R-:W-:-:S04]  /*1b30*/  FFMA R8, -R11, R11, R8 ;  /* 0x0000000b0b087223 */ /* 0x000fc80000000108 */
[----:B------:R-:W-:-:S07]  /*1b40*/  FFMA R11, R8, R9, R11 ;  /* 0x00000009080b7223 */ /* 0x000fce000000000b */
.L_x_52:
[----:B------:R-:W-:Y:S05]  /*1b50*/  BSYNC.RECONVERGENT B0 ;  /* 0x0000000000007941 */ /* 0x000fea0003800200 */
.L_x_50:
        /* <DEDUP_REMOVED lines=13> */
.L_x_54:
[----:B------:R-:W-:Y:S05]  /*1c30*/  BSYNC.RECONVERGENT B3 ;  /* 0x0000000000037941 */ /* 0x000fea0003800200 */
.L_x_53:
        /* <DEDUP_REMOVED lines=11> */
.L_x_43:
[----:B------:R-:W-:Y:S05]  /*1cf0*/  BSYNC.RECONVERGENT B2 ;  /* 0x0000000000027941 */ /* 0x000fea0003800200 */
.L_x_42:
        /* <DEDUP_REMOVED lines=27> */
.L_x_58:
[----:B------:R-:W-:Y:S01]  /*1eb0*/  FMUL.FTZ R8, R27, R10 ;  /* 0x0000000a1b087220 */ /* 0x000fe20000410000 */
[----:B------:R-:W-:-:S03]  /*1ec0*/  FMUL.FTZ R9, R10, 0.5 ;  /* 0x3f0000000a097820 */ /* 0x000fc60000410000 */
[----:B------:R-:W-:-:S04]  /*1ed0*/  FFMA R11, -R8, R8, R27 ;  /* 0x00000008080b7223 */ /* 0x000fc8000000011b */
[----:B------:R-:W-:-:S07]  /*1ee0*/  FFMA R11, R11, R9, R8 ;  /* 0x000000090b0b7223 */ /* 0x000fce0000000008 */
.L_x_59:
[----:B------:R-:W-:Y:S05]  /*1ef0*/  BSYNC.RECONVERGENT B0 ;  /* 0x0000000000007941 */ /* 0x000fea0003800200 */
.L_x_57:
        /* <DEDUP_REMOVED lines=10> */
.L_x_61:
[----:B------:R-:W0:Y:S02]  /*1fa0*/  MUFU.RCP R11, R26 ;  /* 0x0000001a000b7308 */ /* 0x000e240000001000 */
[----:B0-----:R-:W-:-:S04]  /*1fb0*/  FFMA R8, R26, R11, -1 ;  /* 0xbf8000001a087423 */ /* 0x001fc8000000000b */
[----:B------:R-:W-:-:S04]  /*1fc0*/  FADD.FTZ R8, -R8, -RZ ;  /* 0x800000ff08087221 */ /* 0x000fc80000010100 */
[----:B------:R-:W-:-:S07]  /*1fd0*/  FFMA R11, R11, R8, R11 ;  /* 0x000000080b0b7223 */ /* 0x000fce000000000b */
.L_x_62:
[----:B------:R-:W-:Y:S05]  /*1fe0*/  BSYNC.RECONVERGENT B1 ;  /* 0x0000000000017941 */ /* 0x000fea0003800200 */
.L_x_60:
        /* <DEDUP_REMOVED lines=13> */
.L_x_64:
[----:B------:R-:W-:Y:S01]  /*20c0*/  FMUL.FTZ R11, R8, R9 ;  /* 0x00000009080b7220 */ /* 0x000fe20000410000 */
[----:B------:R-:W-:-:S03]  /*20d0*/  FMUL.FTZ R9, R9, 0.5 ;  /* 0x3f00000009097820 */ /* 0x000fc60000410000 */
[----:B------:R-:W-:-:S04]  /*20e0*/  FFMA R8, -R11, R11, R8 ;  /* 0x0000000b0b087223 */ /* 0x000fc80000000108 */
[----:B------:R-:W-:-:S07]  /*20f0*/  FFMA R11, R8, R9, R11 ;  /* 0x00000009080b7223 */ /* 0x000fce000000000b */
.L_x_65:
[----:B------:R-:W-:Y:S05]  /*2100*/  BSYNC.RECONVERGENT B0 ;  /* 0x0000000000007941 */ /* 0x000fea0003800200 */
.L_x_63:
        /* <DEDUP_REMOVED lines=13> */
.L_x_67:
[----:B------:R-:W-:Y:S05]  /*21e0*/  BSYNC.RECONVERGENT B3 ;  /* 0x0000000000037941 */ /* 0x000fea0003800200 */
.L_x_66:
        /* <DEDUP_REMOVED lines=11> */
.L_x_56:
[----:B------:R-:W-:Y:S05]  /*22a0*/  BSYNC.RECONVERGENT B2 ;  /* 0x0000000000027941 */ /* 0x000fea0003800200 */
.L_x_55:
        /* <DEDUP_REMOVED lines=28> */
.L_x_71:
[----:B------:R-:W-:Y:S01]  /*2470*/  FMUL.FTZ R8, R27, R10 ;  /* 0x0000000a1b087220 */ /* 0x000fe20000410000 */
[----:B------:R-:W-:-:S03]  /*2480*/  FMUL.FTZ R9, R10, 0.5 ;  /* 0x3f0000000a097820 */ /* 0x000fc60000410000 */
[----:B------:R-:W-:-:S04]  /*2490*/  FFMA R11, -R8, R8, R27 ;  /* 0x00000008080b7223 */ /* 0x000fc8000000011b */
[----:B------:R-:W-:-:S07]  /*24a0*/  FFMA R11, R11, R9, R8 ;  /* 0x000000090b0b7223 */ /* 0x000fce0000000008 */
.L_x_72:
[----:B------:R-:W-:Y:S05]  /*24b0*/  BSYNC.RECONVERGENT B0 ;  /* 0x0000000000007941 */ /* 0x000fea0003800200 */
.L_x_70:
        /* <DEDUP_REMOVED lines=9> */
.L_x_74:
[----:B------:R-:W0:Y:S02]  /*2550*/  MUFU.RCP R11, R24 ;  /* 0x00000018000b7308 */ /* 0x000e240000001000 */
[----:B0-----:R-:W-:-:S04]  /*2560*/  FFMA R8, R24, R11, -1 ;  /* 0xbf80000018087423 */ /* 0x001fc8000000000b */
[----:B------:R-:W-:-:S04]  /*2570*/  FADD.FTZ R8, -R8, -RZ ;  /* 0x800000ff08087221 */ /* 0x000fc80000010100 */
[----:B------:R-:W-:-:S07]  /*2580*/  FFMA R11, R11, R8, R11 ;  /* 0x000000080b0b7223 */ /* 0x000fce000000000b */
.L_x_75:
[----:B------:R-:W-:Y:S05]  /*2590*/  BSYNC.RECONVERGENT B1 ;  /* 0x0000000000017941 */ /* 0x000fea0003800200 */
.L_x_73:
        /* <DEDUP_REMOVED lines=13> */
.L_x_77:
[----:B------:R-:W-:Y:S01]  /*2670*/  FMUL.FTZ R11, R8, R9 ;  /* 0x00000009080b7220 */ /* 0x000fe20000410000 */
[----:B------:R-:W-:-:S03]  /*2680*/  FMUL.FTZ R9, R9, 0.5 ;  /* 0x3f00000009097820 */ /* 0x000fc60000410000 */
[----:B------:R-:W-:-:S04]  /*2690*/  FFMA R8, -R11, R11, R8 ;  /* 0x0000000b0b087223 */ /* 0x000fc80000000108 */
[----:B------:R-:W-:-:S07]  /*26a0*/  FFMA R11, R8, R9, R11 ;  /* 0x00000009080b7223 */ /* 0x000fce000000000b */
.L_x_78:
[----:B------:R-:W-:Y:S05]  /*26b0*/  BSYNC.RECONVERGENT B0 ;  /* 0x0000000000007941 */ /* 0x000fea0003800200 */
.L_x_76:
        /* <DEDUP_REMOVED lines=13> */
.L_x_80:
[----:B------:R-:W-:Y:S05]  /*2790*/  BSYNC.RECONVERGENT B3 ;  /* 0x0000000000037941 */ /* 0x000fea0003800200 */
.L_x_79:
        /* <DEDUP_REMOVED lines=11> */
.L_x_69:
[----:B------:R-:W-:Y:S05]  /*2850*/  BSYNC.RECONVERGENT B2 ;  /* 0x0000000000027941 */ /* 0x000fea0003800200 */
.L_x_68:
        /* <DEDUP_REMOVED lines=28> */
.L_x_84:
[----:B------:R-:W-:Y:S01]  /*2a20*/  FMUL.FTZ R8, R27, R10 ;  /* 0x0000000a1b087220 */ /* 0x000fe20000410000 */
[----:B------:R-:W-:-:S03]  /*2a30*/  FMUL.FTZ R9, R10, 0.5 ;  /* 0x3f0000000a097820 */ /* 0x000fc60000410000 */
[----:B------:R-:W-:-:S04]  /*2a40*/  FFMA R11, -R8, R8, R27 ;  /* 0x00000008080b7223 */ /* 0x000fc8000000011b */
[----:B------:R-:W-:-:S07]  /*2a50*/  FFMA R11, R11, R9, R8 ;  /* 0x000000090b0b7223 */ /* 0x000fce0000000008 */
.L_x_85:
[----:B------:R-:W-:Y:S05]  /*2a60*/  BSYNC.RECONVERGENT B0 ;  /* 0x0000000000007941 */ /* 0x000fea0003800200 */
.L_x_83:
        /* <DEDUP_REMOVED lines=9> */
.L_x_87:
[----:B------:R-:W0:Y:S02]  /*2b00*/  MUFU.RCP R11, R24 ;  /* 0x00000018000b7308 */ /* 0x000e240000001000 */
[----:B0-----:R-:W-:-:S04]  /*2b10*/  FFMA R8, R24, R11, -1 ;  /* 0xbf80000018087423 */ /* 0x001fc8000000000b */
[----:B------:R-:W-:-:S04]  /*2b20*/  FADD.FTZ R8, -R8, -RZ ;  /* 0x800000ff08087221 */ /* 0x000fc80000010100 */
[----:B------:R-:W-:-:S07]  /*2b30*/  FFMA R11, R11, R8, R11 ;  /* 0x000000080b0b7223 */ /* 0x000fce000000000b */
.L_x_88:
[----:B------:R-:W-:Y:S05]  /*2b40*/  BSYNC.RECONVERGENT B1 ;  /* 0x0000000000017941 */ /* 0x000fea0003800200 */
.L_x_86:
        /* <DEDUP_REMOVED lines=13> */
.L_x_90:
[----:B------:R-:W-:Y:S01]  /*2c20*/  FMUL.FTZ R11, R8, R9 ;  /* 0x00000009080b7220 */ /* 0x000fe20000410000 */
[----:B------:R-:W-:-:S03]  /*2c30*/  FMUL.FTZ R9, R9, 0.5 ;  /* 0x3f00000009097820 */ /* 0x000fc60000410000 */
[----:B------:R-:W-:-:S04]  /*2c40*/  FFMA R8, -R11, R11, R8 ;  /* 0x0000000b0b087223 */ /* 0x000fc80000000108 */
[----:B------:R-:W-:-:S07]  /*2c50*/  FFMA R11, R8, R9, R11 ;  /* 0x00000009080b7223 */ /* 0x000fce000000000b */
.L_x_91:
[----:B------:R-:W-:Y:S05]  /*2c60*/  BSYNC.RECONVERGENT B0 ;  /* 0x0000000000007941 */ /* 0x000fea0003800200 */
.L_x_89:
        /* <DEDUP_REMOVED lines=13> */
.L_x_93:
[----:B------:R-:W-:Y:S05]  /*2d40*/  BSYNC.RECONVERGENT B3 ;  /* 0x0000000000037941 */ /* 0x000fea0003800200 */
.L_x_92:
        /* <DEDUP_REMOVED lines=11> */
.L_x_82:
[----:B------:R-:W-:Y:S05]  /*2e00*/  BSYNC.RECONVERGENT B2 ;  /* 0x0000000000027941 */ /* 0x000fea0003800200 */
.L_x_81:
        /* <DEDUP_REMOVED lines=27> */
.L_x_97:
[----:B------:R-:W-:Y:S01]  /*2fc0*/  FMUL.FTZ R8, R27, R10 ;  /* 0x0000000a1b087220 */ /* 0x000fe20000410000 */
[----:B------:R-:W-:-:S03]  /*2fd0*/  FMUL.FTZ R9, R10, 0.5 ;  /* 0x3f0000000a097820 */ /* 0x000fc60000410000 */
[----:B------:R-:W-:-:S04]  /*2fe0*/  FFMA R11, -R8, R8, R27 ;  /* 0x00000008080b7223 */ /* 0x000fc8000000011b */
[----:B------:R-:W-:-:S07]  /*2ff0*/  FFMA R11, R11, R9, R8 ;  /* 0x000000090b0b7223 */ /* 0x000fce0000000008 */
.L_x_98:
[----:B------:R-:W-:Y:S05]  /*3000*/  BSYNC.RECONVERGENT B0 ;  /* 0x0000000000007941 */ /* 0x000fea0003800200 */
.L_x_96:
        /* <DEDUP_REMOVED lines=10> */
.L_x_100:
[----:B------:R-:W0:Y:S02]  /*30b0*/  MUFU.RCP R11, R26 ;  /* 0x0000001a000b7308 */ /* 0x000e240000001000 */
[----:B0-----:R-:W-:-:S04]  /*30c0*/  FFMA R8, R26, R11, -1 ;  /* 0xbf8000001a087423 */ /* 0x001fc8000000000b */
[----:B------:R-:W-:-:S04]  /*30d0*/  FADD.FTZ R8, -R8, -RZ ;  /* 0x800000ff08087221 */ /* 0x000fc80000010100 */
[----:B------:R-:W-:-:S07]  /*30e0*/  FFMA R11, R11, R8, R11 ;  /* 0x000000080b0b7223 */ /* 0x000fce000000000b */
.L_x_101:
[----:B------:R-:W-:Y:S05]  /*30f0*/  BSYNC.RECONVERGENT B1 ;  /* 0x0000000000017941 */ /* 0x000fea0003800200 */
.L_x_99:
        /* <DEDUP_REMOVED lines=13> */
.L_x_103:
[----:B------:R-:W-:Y:S01]  /*31d0*/  FMUL.FTZ R11, R8, R9 ;  /* 0x00000009080b7220 */ /* 0x000fe20000410000 */
[----:B------:R-:W-:-:S03]  /*31e0*/  FMUL.FTZ R9, R9, 0.5 ;  /* 0x3f00000009097820 */ /* 0x000fc60000410000 */
[----:B------:R-:W-:-:S04]  /*31f0*/  FFMA R8, -R11, R11, R8 ;  /* 0x0000000b0b087223 */ /* 0x000fc80000000108 */
[----:B------:R-:W-:-:S07]  /*3200*/  FFMA R11, R8, R9, R11 ;  /* 0x00000009080b7223 */ /* 0x000fce000000000b */
.L_x_104:
[----:B------:R-:W-:Y:S05]  /*3210*/  BSYNC.RECONVERGENT B0 ;  /* 0x0000000000007941 */ /* 0x000fea0003800200 */
.L_x_102:
        /* <DEDUP_REMOVED lines=13> */
.L_x_106:
[----:B------:R-:W-:Y:S05]  /*32f0*/  BSYNC.RECONVERGENT B3 ;  /* 0x0000000000037941 */ /* 0x000fea0003800200 */
.L_x_105:
        /* <DEDUP_REMOVED lines=11> */
.L_x_95:
[----:B------:R-:W-:Y:S05]  /*33b0*/  BSYNC.RECONVERGENT B2 ;  /* 0x0000000000027941 */ /* 0x000fea0003800200 */
.L_x_94:
[----:B------:R-:W-:Y:S05]  /*33c0*/  BRA.U UP1, `(.L_x_107) ;  /* 0xffffffd101747547 */ /* 0x000fea000b83ffff */
.L_x_2:
[----:B------:R-:W-:-:S09]  /*33d0*/  UISETP.NE.AND UP1, UPT, UR16, URZ, UPT ;  /* 0x000000ff1000728c */ /* 0x000fd2000bf25270 */
[----:B------:R-:W-:Y:S05]  /*33e0*/  BRA.U !UP1, `(.L_x_1) ;  /* 0x0000002909cc7547 */ /* 0x000fea000b800000 */
[----:B------:R-:W1:Y:S01]  /*33f0*/  S2UR UR9, SR_CgaCtaId ;  /* 0x00000000000979c3 */ /* 0x000e620000008800 */
[----:B------:R-:W-:Y:S01]  /*3400*/  UIADD3 UR6, UPT, UPT, UR10, UR5, URZ ;  /* 0x000000050a067290 */ /* 0x000fe2000fffe0ff */
[----:B------:R-:W-:Y:S01]  /*3410*/  BSSY.RECONVERGENT B2, `(.L_x_108) ;  /* 0x0000065000027945 */ /* 0x000fe20003800200 */
[----:B------:R-:W-:Y:S02]  /*3420*/  UMOV UR8, 0x400 ;  /* 0x0000040000087882 */ /* 0x000fe40000000000 */
[----:B------:R-:W-:Y:S02]  /*3430*/  UIADD3 UR12, UPT, UPT, UR8, 0xc00, URZ ;  /* 0x00000c00080c7890 */ /* 0x000fe4000fffe0ff */
[----:B------:R-:W-:Y:S01]  /*3440*/  ISETP.NE.AND P0, PT, R13, UR6, PT ;  /* 0x000000060d007c0c */ /* 0x000fe2000bf05270 */
[----:B-1----:R-:W-:Y:S02]  /*3450*/  ULEA UR11, UR9, UR8, 0x18 ;  /* 0x00000008090b7291 */ /* 0x002fe4000f8ec0ff */
[----:B------:R-:W-:-:S02]  /*3460*/  ULEA UR12, UR9, UR12, 0x18 ;  /* 0x0000000c090c7291 */ /* 0x000fc4000f8ec0ff */
[----:B------:R-:W-:Y:S02]  /*3470*/  UIMAD UR11, UR5, 0xc, UR11 ;  /* 0x0000000c050b78a4 */ /* 0x000fe4000f8e020b */
[----:B------:R-:W-:-:S06]  /*3480*/  ULEA UR12, UR5, UR12, 0x2 ;  /* 0x0000000c050c7291 */ /* 0x000fcc000f8e10ff */
[----:B------:R-:W-:Y:S06]  /*3490*/  @!P0 BRA `(.L_x_109) ;  /* 0x0000000400708947 */ /* 0x000fec0003800000 */
[----:B------:R-:W1:Y:S02]  /*34a0*/  LDCU.64 UR8, c[0x0][0x380] ;  /* 0x00007000ff0877ac */ /* 0x000e640008000a00 */
[----:B-1----:R-:W-:-:S06]  /*34b0*/  UIMAD.WIDE.U32 UR8, UR6, 0x10, UR8 ;  /* 0x00000010060878a5 */ /* 0x002fcc000f8e0008 */
[----:B------:R-:W-:Y:S02]  /*34c0*/  MOV R22, UR8 ;  /* 0x0000000800167c02 */ /* 0x000fe40008000f00 */
[----:B------:R-:W-:-:S05]  /*34d0*/  MOV R23, UR9 ;  /* 0x0000000900177c02 */ /* 0x000fca0008000f00 */
[----:B------:R-:W2:Y:S02]  /*34e0*/  LDG.E.U8 R22, desc[UR14][R22.64+0xd] ;  /* 0x00000d0e16167981 */ /* 0x000ea4000c1e1100 */
[----:B--2---:R-:W-:-:S04]  /*34f0*/  LOP3.LUT R8, R22, 0x1, RZ, 0xc0, !PT ;  /* 0x0000000116087812 */ /* 0x004fc800078ec0ff */
[----:B------:R-:W-:-:S13]  /*3500*/  ISETP.NE.U32.AND P0, PT, R8, 0x1, PT ;  /* 0x000000010800780c */ /* 0x000fda0003f05070 */
[----:B------:R-:W-:Y:S05]  /*3510*/  @P0 BRA `(.L_x_109) ;  /* 0x0000000400500947 */ /* 0x000fea0003800000 */
[----:B0-----:R-:W0:Y:S01]  /*3520*/  LDS.128 R8, [UR11] ;  /* 0x0000000bff087984 */ /* 0x001e220008000c00 */
        /* <DEDUP_REMOVED lines=16> */
.L_x_111:
[----:B------:R-:W-:Y:S01]  /*3630*/  FMUL.FTZ R8, R27, R10 ;  /* 0x0000000a1b087220 */ /* 0x000fe20000410000 */
[----:B------:R-:W-:-:S03]  /*3640*/  FMUL.FTZ R9, R10, 0.5 ;  /* 0x3f0000000a097820 */ /* 0x000fc60000410000 */
[----:B------:R-:W-:-:S04]  /*3650*/  FFMA R11, -R8, R8, R27 ;  /* 0x00000008080b7223 */ /* 0x000fc8000000011b */
[----:B------:R-:W-:-:S07]  /*3660*/  FFMA R11, R11, R9, R8 ;  /* 0x000000090b0b7223 */ /* 0x000fce0000000008 */
.L_x_112:
[----:B------:R-:W-:Y:S05]  /*3670*/  BSYNC.RECONVERGENT B0 ;  /* 0x0000000000007941 */ /* 0x000fea0003800200 */
.L_x_110:
        /* <DEDUP_REMOVED lines=10> */
.L_x_114:
[----:B------:R-:W0:Y:S02]  /*3720*/  MUFU.RCP R11, R26 ;  /* 0x0000001a000b7308 */ /* 0x000e240000001000 */
[----:B0-----:R-:W-:-:S04]  /*3730*/  FFMA R8, R26, R11, -1 ;  /* 0xbf8000001a087423 */ /* 0x001fc8000000000b */
[----:B------:R-:W-:-:S04]  /*3740*/  FADD.FTZ R8, -R8, -RZ ;  /* 0x800000ff08087221 */ /* 0x000fc80000010100 */
[----:B------:R-:W-:-:S07]  /*3750*/  FFMA R11, R11, R8, R11 ;  /* 0x000000080b0b7223 */ /* 0x000fce000000000b */
.L_x_115:
[----:B------:R-:W-:Y:S05]  /*3760*/  BSYNC.RECONVERGENT B1 ;  /* 0x0000000000017941 */ /* 0x000fea0003800200 */
.L_x_113:
        /* <DEDUP_REMOVED lines=13> */
.L_x_117:
[----:B------:R-:W-:Y:S01]  /*3840*/  FMUL.FTZ R11, R8, R9 ;  /* 0x00000009080b7220 */ /* 0x000fe20000410000 */
[----:B------:R-:W-:-:S03]  /*3850*/  FMUL.FTZ R9, R9, 0.5 ;  /* 0x3f00000009097820 */ /* 0x000fc60000410000 */
[----:B------:R-:W-:-:S04]  /*3860*/  FFMA R8, -R11, R11, R8 ;  /* 0x0000000b0b087223 */ /* 0x000fc80000000108 */
[----:B------:R-:W-:-:S07]  /*3870*/  FFMA R11, R8, R9, R11 ;  /* 0x00000009080b7223 */ /* 0x000fce000000000b */
.L_x_118:
[----:B------:R-:W-:Y:S05]  /*3880*/  BSYNC.RECONVERGENT B0 ;  /* 0x0000000000007941 */ /* 0x000fea0003800200 */
.L_x_116:
[----:B------:R-:W0:Y:S01]  /*3890*/  LDCU UR8, c[0x0][0x3a4] ;  /* 0x00007480ff0877ac */ /* 0x000e220008000800 */
[----:B------:R-:W1:Y:S01]  /*38a0*/  MUFU.RCP R8, R27 ;  /* 0x0000001b00087308 */ /* 0x000e620000001000 */
[----:B------:R-:W-:Y:S01]  /*38b0*/  BSSY.RECONVERGENT B3, `(.L_x_119) ;  /* 0x000000c000037945 */ /* 0x000fe20003800200 */
[----:B0-----:R-:W-:Y:S01]  /*38c0*/  FMUL R21, R11, UR8 ;  /* 0x000000080b157c20 */ /* 0x001fe20008400000 */
[----:B-1----:R-:W-:-:S05]  /*38d0*/  FFMA R9, -R27, R8, 1 ;  /* 0x3f8000001b097423 */ /* 0x002fca0000000108 */
[----:B------:R-:W0:Y:S01]  /*38e0*/  FCHK P0, R21, R27 ;  /* 0x0000001b15007302 */ /* 0x000e220000000000 */
[----:B------:R-:W-:-:S04]  /*38f0*/  FFMA R8, R8, R9, R8 ;  /* 0x0000000908087223 */ /* 0x000fc80000000008 */
[----:B------:R-:W-:-:S04]  /*3900*/  FFMA R9, R21, R8, RZ ;  /* 0x0000000815097223 */ /* 0x000fc800000000ff */
[----:B------:R-:W-:-:S04]  /*3910*/  FFMA R10, -R27, R9, R21 ;  /* 0x000000091b0a7223 */ /* 0x000fc80000000115 */
[----:B------:R-:W-:Y:S01]  /*3920*/  FFMA R8, R8, R10, R9 ;  /* 0x0000000a08087223 */ /* 0x000fe20000000009 */
[----:B0-----:R-:W-:Y:S06]  /*3930*/  @!P0 BRA `(.L_x_120) ;  /* 0x00000000000c8947 */ /* 0x001fec0003800000 */
[----:B------:R-:W-:Y:S02]  /*3940*/  MOV R19, R27 ;  /* 0x0000001b00137202 */ /* 0x000fe40000000f00 */
[----:B------:R-:W-:-:S07]  /*3950*/  MOV R10, 0x3970 ;  /* 0x00003970000a7802 */ /* 0x000fce0000000f00 */
[----:B------:R-:W-:Y:S05]  /*3960*/  CALL.REL.NOINC `($__internal_2_$__cuda_sm3x_div_rn_noftz_f32_slowpath) ;  /* 0x0000002c00907944 */ /* 0x000fea0003c00000 */
.L_x_120:
[----:B------:R-:W-:Y:S05]  /*3970*/  BSYNC.RECONVERGENT B3 ;  /* 0x0000000000037941 */ /* 0x000fea0003800200 */
.L_x_119:
[----:B------:R-:W-:Y:S01]  /*3980*/  LOP3.LUT P0, RZ, R5, 0x2, R22, 0x80, !PT ;  /* 0x0000000205ff7812 */ /* 0x000fe20007808016 */
[-C--:B------:R-:W-:Y:S01]  /*3990*/  FFMA R2, R25, R8.reuse, R2 ;  /* 0x0000000819027223 */ /* 0x080fe20000000002 */
[-C--:B------:R-:W-:Y:S01]  /*39a0*/  FFMA R3, R24, R8.reuse, R3 ;  /* 0x0000000818037223 */ /* 0x080fe20000000003 */
[----:B------:R-:W-:-:S10]  /*39b0*/  FFMA R4, R23, R8, R4 ;  /* 0x0000000817047223 */ /* 0x000fd40000000004 */
[----:B------:R-:W-:Y:S05]  /*39c0*/  @!P0 BRA `(.L_x_109) ;  /* 0x0000000000248947 */ /* 0x000fea0003800000 */
[----:B------:R-:W0:Y:S01]  /*39d0*/  LDCU UR8, c[0x0][0x3a0] ;  /* 0x00007400ff0877ac */ /* 0x000e220008000800 */
[----:B------:R-:W1:Y:S01]  /*39e0*/  LDCU UR9, c[0x0][0x39c] ;  /* 0x00007380ff0977ac */ /* 0x000e620008000800 */
[----:B------:R-:W2:Y:S01]  /*39f0*/  LDCU UR17, c[0x0][0x3a8] ;  /* 0x00007500ff1177ac */ /* 0x000ea20008000800 */
[----:B0-----:R-:W-:-:S04]  /*3a00*/  FADD R26, R26, -UR8 ;  /* 0x800000081a1a7e21 */ /* 0x001fc80008000000 */
[----:B-1----:R-:W-:-:S04]  /*3a10*/  FMUL R26, R26, UR9 ;  /* 0x000000091a1a7c20 */ /* 0x002fc80008400000 */
[----:B--2---:R-:W-:-:S04]  /*3a20*/  FMUL R26, R26, UR17 ;  /* 0x000000111a1a7c20 */ /* 0x004fc80008400000 */
[-C--:B------:R-:W-:Y:S01]  /*3a30*/  FFMA R2, -R25, R26.reuse, R2 ;  /* 0x0000001a19027223 */ /* 0x080fe20000000102 */
[-C--:B------:R-:W-:Y:S01]  /*3a40*/  FFMA R3, -R24, R26.reuse, R3 ;  /* 0x0000001a18037223 */ /* 0x080fe20000000103 */
[----:B------:R-:W-:-:S07]  /*3a50*/  FFMA R4, -R23, R26, R4 ;  /* 0x0000001a17047223 */ /* 0x000fce0000000104 */
.L_x_109:
[----:B------:R-:W-:Y:S05]  /*3a60*/  BSYNC.RECONVERGENT B2 ;  /* 0x0000000000027941 */ /* 0x000fea0003800200 */
.L_x_108:
[----:B------:R-:W-:-:S09]  /*3a70*/  UISETP.NE.AND UP1, UPT, UR16, 0x1, UPT ;  /* 0x000000011000788c */ /* 0x000fd2000bf25270 */
[----:B------:R-:W-:Y:S05]  /*3a80*/  BRA.U !UP1, `(.L_x_1) ;  /* 0x0000002509247547 */ /* 0x000fea000b800000 */
[----:B------:R-:W1:Y:S01]  /*3a90*/  LDCU.64 UR8, c[0x0][0x380] ;  /* 0x00007000ff0877ac */ /* 0x000e620008000a00 */
[----:B------:R-:W-:Y:S01]  /*3aa0*/  BSSY.RECONVERGENT B2, `(.L_x_121) ;  /* 0x0000062000027945 */ /* 0x000fe20003800200 */
[----:B------:R-:W-:Y:S02]  /*3ab0*/  UIADD3 UR5, UP1, UPT, UR10, UR5, URZ ;  /* 0x000000050a057290 */ /* 0x000fe4000ff3e0ff */
[----:B------:R-:W-:Y:S02]  /*3ac0*/  UIADD3 UR10, UPT, UPT, UR6, 0x1, URZ ;  /* 0x00000001060a7890 */ /* 0x000fe4000fffe0ff */
[----:B------:R-:W-:-:S04]  /*3ad0*/  UIADD3.X UR17, UPT, UPT, URZ, URZ, URZ, UP1, !UPT ;  /* 0x000000ffff117290 */ /* 0x000fc80008ffe4ff */
[----:B------:R-:W-:Y:S01]  /*3ae0*/  ISETP.NE.AND P0, PT, R13, UR10, PT ;  /* 0x0000000a0d007c0c */ /* 0x000fe2000bf05270 */
[----:B-1----:R-:W-:-:S04]  /*3af0*/  ULEA UR8, UP1, UR5, UR8, 0x4 ;  /* 0x0000000805087291 */ /* 0x002fc8000f8220ff */
[----:B------:R-:W-:-:S08]  /*3b00*/  ULEA.HI.X UR9, UR5, UR9, UR17, 0x4, UP1 ;  /* 0x0000000905097291 */ /* 0x000fd000088f2411 */
[----:B------:R-:W-:Y:S05]  /*3b10*/  @!P0 BRA `(.L_x_122) ;  /* 0x0000000400688947 */ /* 0x000fea0003800000 */
[----:B------:R-:W-:Y:S02]  /*3b20*/  MOV R26, UR8 ;  /* 0x00000008001a7c02 */ /* 0x000fe40008000f00 */
[----:B------:R-:W-:-:S05]  /*3b30*/  MOV R27, UR9 ;  /* 0x00000009001b7c02 */ /* 0x000fca0008000f00 */
[----:B------:R-:W2:Y:S02]  /*3b40*/  LDG.E.U8 R26, desc[UR14][R26.64+0x1d] ;  /* 0x00001d0e1a1a7981 */ /* 0x000ea4000c1e1100 */
[----:B--2---:R-:W-:-:S04]  /*3b50*/  LOP3.LUT R8, R26, 0x1, RZ, 0xc0, !PT ;  /* 0x000000011a087812 */ /* 0x004fc800078ec0ff */
[----:B------:R-:W-:-:S13]  /*3b60*/  ISETP.NE.U32.AND P0, PT, R8, 0x1, PT ;  /* 0x000000010800780c */ /* 0x000fda0003f05070 */
[----:B------:R-:W-:Y:S05]  /*3b70*/  @P0 BRA `(.L_x_122) ;  /* 0x0000000400500947 */ /* 0x000fea0003800000 */
[----:B------:R-:W1:Y:S01]  /*3b80*/  LDS.64 R22, [UR11+0x10] ;  /* 0x0000100bff167984 */ /* 0x000e620008000a00 */
[----:B------:R-:W-:Y:S03]  /*3b90*/  BSSY.RECONVERGENT B0, `(.L_x_123) ;  /* 0x0000015000007945 */ /* 0x000fe60003800200 */
[----:B------:R-:W2:Y:S04]  /*3ba0*/  LDS R8, [UR11+0xc] ;  /* 0x00000c0bff087984 */ /* 0x000ea80008000800 */
[----:B------:R-:W3:Y:S01]  /*3bb0*/  LDS R21, [UR12+0x4] ;  /* 0x0000040cff157984 */ /* 0x000ee20008000800 */
[----:B-1---5:R-:W-:Y:S01]  /*3bc0*/  FADD R22, R14, -R22 ;  /* 0x800000160e167221 */ /* 0x022fe20000000000 */
[----:B------:R-:W-:Y:S01]  /*3bd0*/  FADD R23, R12, -R23 ;  /* 0x800000170c177221 */ /* 0x000fe20000000000 */
[----:B--2---:R-:W-:-:S02]  /*3be0*/  FADD R25, R7, -R8 ;  /* 0x8000000807197221 */ /* 0x004fc40000000000 */
[----:B------:R-:W-:-:S04]  /*3bf0*/  FMUL R8, R22, R22 ;  /* 0x0000001616087220 */ /* 0x000fc80000400000 */
[----:B------:R-:W-:-:S04]  /*3c00*/  FFMA R8, R25, R25, R8 ;  /* 0x0000001919087223 */ /* 0x000fc80000000008 */
[----:B------:R-:W-:-:S04]  /*3c10*/  FFMA R27, R23, R23, R8 ;  /* 0x00000017171b7223 */ /* 0x000fc80000000008 */
[----:B0-----:R0:W1:Y:S01]  /*3c20*/  MUFU.RSQ R10, R27 ;  /* 0x0000001b000a7308 */ /* 0x0010620000001400 */
[----:B------:R-:W-:-:S04]  /*3c30*/  IADD3 R8, PT, PT, R27, -0xd000000, RZ ;  /* 0xf30000001b087810 */ /* 0x000fc80007ffe0ff */
[----:B------:R-:W-:-:S13]  /*3c40*/  ISETP.GT.U32.AND P0, PT, R8, 0x727fffff, PT ;  /* 0x727fffff0800780c */ /* 0x000fda0003f04070 */
[----:B01-3--:R-:W-:Y:S05]  /*3c50*/  @!P0 BRA `(.L_x_124) ;  /* 0x0000000000108947 */ /* 0x00bfea0003800000 */
[----:B------:R-:W-:Y:S02]  /*3c60*/  MOV R9, R27 ;  /* 0x0000001b00097202 */ /* 0x000fe40000000f00 */
[----:B------:R-:W-:-:S07]  /*3c70*/  MOV R8, 0x3c90 ;  /* 0x00003c9000087802 */ /* 0x000fce0000000f00 */
[----:B------:R-:W-:Y:S05]  /*3c80*/  CALL.REL.NOINC `($__internal_1_$__cuda_sm20_sqrt_rn_f32_slowpath) ;  /* 0x0000002800747944 */ /* 0x000fea0003c00000 */
[----:B------:R-:W-:Y:S05]  /*3c90*/  BRA `(.L_x_125) ;  /* 0x0000000000107947 */ /* 0x000fea0003800000 */
.L_x_124:
[----:B------:R-:W-:Y:S01]  /*3ca0*/  FMUL.FTZ R8, R27, R10 ;  /* 0x0000000a1b087220 */ /* 0x000fe20000410000 */
[----:B------:R-:W-:-:S03]  /*3cb0*/  FMUL.FTZ R9, R10, 0.5 ;  /* 0x3f0000000a097820 */ /* 0x000fc60000410000 */
[----:B------:R-:W-:-:S04]  /*3cc0*/  FFMA R11, -R8, R8, R27 ;  /* 0x00000008080b7223 */ /* 0x000fc8000000011b */
[----:B------:R-:W-:-:S07]  /*3cd0*/  FFMA R11, R11, R9, R8 ;  /* 0x000000090b0b7223 */ /* 0x000fce0000000008 */
.L_x_125:
[----:B------:R-:W-:Y:S05]  /*3ce0*/  BSYNC.RECONVERGENT B0 ;  /* 0x0000000000007941 */ /* 0x000fea0003800200 */
.L_x_123:
        /* <DEDUP_REMOVED lines=9> */
.L_x_127:
[----:B------:R-:W0:Y:S02]  /*3d80*/  MUFU.RCP R11, R24 ;  /* 0x00000018000b7308 */ /* 0x000e240000001000 */
[----:B0-----:R-:W-:-:S04]  /*3d90*/  FFMA R8, R24, R11, -1 ;  /* 0xbf80000018087423 */ /* 0x001fc8000000000b */
[----:B------:R-:W-:-:S04]  /*3da0*/  FADD.FTZ R8, -R8, -RZ ;  /* 0x800000ff08087221 */ /* 0x000fc80000010100 */
[----:B------:R-:W-:-:S07]  /*3db0*/  FFMA R11, R11, R8, R11 ;  /* 0x000000080b0b7223 */ /* 0x000fce000000000b */
.L_x_128:
[----:B------:R-:W-:Y:S05]  /*3dc0*/  BSYNC.RECONVERGENT B1 ;  /* 0x0000000000017941 */ /* 0x000fea0003800200 */
.L_x_126:
        /* <DEDUP_REMOVED lines=13> */
.L_x_130:
[----:B------:R-:W-:Y:S01]  /*3ea0*/  FMUL.FTZ R11, R8, R9 ;  /* 0x00000009080b7220 */ /* 0x000fe20000410000 */
[----:B------:R-:W-:-:S03]  /*3eb0*/  FMUL.FTZ R9, R9, 0.5 ;  /* 0x3f00000009097820 */ /* 0x000fc60000410000 */
[----:B------:R-:W-:-:S04]  /*3ec0*/  FFMA R8, -R11, R11, R8 ;  /* 0x0000000b0b087223 */ /* 0x000fc80000000108 */
[----:B------:R-:W-:-:S07]  /*3ed0*/  FFMA R11, R8, R9, R11 ;  /* 0x00000009080b7223 */ /* 0x000fce000000000b */
.L_x_131:
[----:B------:R-:W-:Y:S05]  /*3ee0*/  BSYNC.RECONVERGENT B0 ;  /* 0x0000000000007941 */ /* 0x000fea0003800200 */
.L_x_129:
        /* <DEDUP_REMOVED lines=14> */
.L_x_133:
[----:B------:R-:W-:Y:S05]  /*3fd0*/  BSYNC.RECONVERGENT B3 ;  /* 0x0000000000037941 */ /* 0x000fea0003800200 */
.L_x_132:
        /* <DEDUP_REMOVED lines=14> */
.L_x_122:
[----:B------:R-:W-:Y:S05]  /*40c0*/  BSYNC.RECONVERGENT B2 ;  /* 0x0000000000027941 */ /* 0x000fea0003800200 */
.L_x_121:
[----:B------:R-:W-:-:S09]  /*40d0*/  UISETP.NE.AND UP1, UPT, UR16, 0x2, UPT ;  /* 0x000000021000788c */ /* 0x000fd2000bf25270 */
[----:B------:R-:W-:Y:S05]  /*40e0*/  BRA.U !UP1, `(.L_x_1) ;  /* 0x0000001d098c7547 */ /* 0x000fea000b800000 */
        /* <DEDUP_REMOVED lines=15> */
[----:B------:R-:W-:-:S03]  /*41e0*/  FADD R25, R7, -R8 ;  /* 0x8000000807197221 */ /* 0x000fc60000000000 */
[----:B------:R-:W-:Y:S01]  /*41f0*/  FMUL R8, R22, R22 ;  /* 0x0000001616087220 */ /* 0x000fe20000400000 */
[----:B--2---:R-:W-:-:S03]  /*4200*/  FADD R23, R12, -R23 ;  /* 0x800000170c177221 */ /* 0x004fc60000000000 */
        /* <DEDUP_REMOVED lines=10> */
.L_x_137:
[----:B------:R-:W-:Y:S01]  /*42b0*/  FMUL.FTZ R8, R27, R10 ;  /* 0x0000000a1b087220 */ /* 0x000fe20000410000 */
[----:B------:R-:W-:-:S03]  /*42c0*/  FMUL.FTZ R9, R10, 0.5 ;  /* 0x3f0000000a097820 */ /* 0x000fc60000410000 */
[----:B------:R-:W-:-:S04]  /*42d0*/  FFMA R11, -R8, R8, R27 ;  /* 0x00000008080b7223 */ /* 0x000fc8000000011b */
[----:B------:R-:W-:-:S07]  /*42e0*/  FFMA R11, R11, R9, R8 ;  /* 0x000000090b0b7223 */ /* 0x000fce0000000008 */
.L_x_138:
[----:B------:R-:W-:Y:S05]  /*42f0*/  BSYNC.RECONVERGENT B0 ;  /* 0x0000000000007941 */ /* 0x000fea0003800200 */
.L_x_136:
        /* <DEDUP_REMOVED lines=9> */
.L_x_140:
[----:B------:R-:W0:Y:S02]  /*4390*/  MUFU.RCP R11, R24 ;  /* 0x00000018000b7308 */ /* 0x000e240000001000 */
[----:B0-----:R-:W-:-:S04]  /*43a0*/  FFMA R8, R24, R11, -1 ;  /* 0xbf80000018087423 */ /* 0x001fc8000000000b */
[----:B------:R-:W-:-:S04]  /*43b0*/  FADD.FTZ R8, -R8, -RZ ;  /* 0x800000ff08087221 */ /* 0x000fc80000010100 */
[----:B------:R-:W-:-:S07]  /*43c0*/  FFMA R11, R11, R8, R11 ;  /* 0x000000080b0b7223 */ /* 0x000fce000000000b */
.L_x_141:
[----:B------:R-:W-:Y:S05]  /*43d0*/  BSYNC.RECONVERGENT B1 ;  /* 0x0000000000017941 */ /* 0x000fea0003800200 */
.L_x_139:
        /* <DEDUP_REMOVED lines=13> */
.L_x_143:
[----:B------:R-:W-:Y:S01]  /*44b0*/  FMUL.FTZ R11, R8, R9 ;  /* 0x00000009080b7220 */ /* 0x000fe20000410000 */
[----:B------:R-:W-:-:S03]  /*44c0*/  FMUL.FTZ R9, R9, 0.5 ;  /* 0x3f00000009097820 */ /* 0x000fc60000410000 */
[----:B------:R-:W-:-:S04]  /*44d0*/  FFMA R8, -R11, R11, R8 ;  /* 0x0000000b0b087223 */ /* 0x000fc80000000108 */
[----:B------:R-:W-:-:S07]  /*44e0*/  FFMA R11, R8, R9, R11 ;  /* 0x00000009080b7223 */ /* 0x000fce000000000b */
.L_x_144:
[----:B------:R-:W-:Y:S05]  /*44f0*/  BSYNC.RECONVERGENT B0 ;  /* 0x0000000000007941 */ /* 0x000fea0003800200 */
.L_x_142:
        /* <DEDUP_REMOVED lines=14> */
.L_x_146:
[----:B------:R-:W-:Y:S05]  /*45e0*/  BSYNC.RECONVERGENT B3 ;  /* 0x0000000000037941 */ /* 0x000fea0003800200 */
.L_x_145:
        /* <DEDUP_REMOVED lines=14> */
.L_x_135:
[----:B------:R-:W-:Y:S05]  /*46d0*/  BSYNC.RECONVERGENT B2 ;  /* 0x0000000000027941 */ /* 0x000fea0003800200 */
.L_x_134:
        /* <DEDUP_REMOVED lines=12> */
[----:B0-----:R-:W0:Y:S01]  /*47a0*/  LDS.128 R8, [UR11+0x20] ;  /* 0x0000200bff087984 */ /* 0x001e220008000c00 */
        /* <DEDUP_REMOVED lines=16> */
.L_x_150:
[----:B------:R-:W-:Y:S01]  /*48b0*/  FMUL.FTZ R8, R27, R10 ;  /* 0x0000000a1b087220 */ /* 0x000fe20000410000 */
[----:B------:R-:W-:-:S03]  /*48c0*/  FMUL.FTZ R9, R10, 0.5 ;  /* 0x3f0000000a097820 */ /* 0x000fc60000410000 */
[----:B------:R-:W-:-:S04]  /*48d0*/  FFMA R11, -R8, R8, R27 ;  /* 0x00000008080b7223 */ /* 0x000fc8000000011b */
[----:B------:R-:W-:-:S07]  /*48e0*/  FFMA R11, R11, R9, R8 ;  /* 0x000000090b0b7223 */ /* 0x000fce0000000008 */
.L_x_151:
[----:B------:R-:W-:Y:S05]  /*48f0*/  BSYNC.RECONVERGENT B0 ;  /* 0x0000000000007941 */ /* 0x000fea0003800200 */
.L_x_149:
        /* <DEDUP_REMOVED lines=10> */
.L_x_153:
[----:B------:R-:W0:Y:S02]  /*49a0*/  MUFU.RCP R11, R26 ;  /* 0x0000001a000b7308 */ /* 0x000e240000001000 */
[----:B0-----:R-:W-:-:S04]  /*49b0*/  FFMA R8, R26, R11, -1 ;  /* 0xbf8000001a087423 */ /* 0x001fc8000000000b */
[----:B------:R-:W-:-:S04]  /*49c0*/  FADD.FTZ R8, -R8, -RZ ;  /* 0x800000ff08087221 */ /* 0x000fc80000010100 */
[----:B------:R-:W-:-:S07]  /*49d0*/  FFMA R11, R11, R8, R11 ;  /* 0x000000080b0b7223 */ /* 0x000fce000000000b */
.L_x_154:
[----:B------:R-:W-:Y:S05]  /*49e0*/  BSYNC.RECONVERGENT B1 ;  /* 0x0000000000017941 */ /* 0x000fea0003800200 */
.L_x_152:
        /* <DEDUP_REMOVED lines=13> */
.L_x_156:
[----:B------:R-:W-:Y:S01]  /*4ac0*/  FMUL.FTZ R11, R8, R9 ;  /* 0x00000009080b7220 */ /* 0x000fe20000410000 */
[----:B------:R-:W-:-:S03]  /*4ad0*/  FMUL.FTZ R9, R9, 0.5 ;  /* 0x3f00000009097820 */ /* 0x000fc60000410000 */
[----:B------:R-:W-:-:S04]  /*4ae0*/  FFMA R8, -R11, R11, R8 ;  /* 0x0000000b0b087223 */ /* 0x000fc80000000108 */
[----:B------:R-:W-:-:S07]  /*4af0*/  FFMA R11, R8, R9, R11 ;  /* 0x00000009080b7223 */ /* 0x000fce000000000b */
.L_x_157:
[----:B------:R-:W-:Y:S05]  /*4b00*/  BSYNC.RECONVERGENT B0 ;  /* 0x0000000000007941 */ /* 0x000fea0003800200 */
.L_x_155:
        /* <DEDUP_REMOVED lines=14> */
.L_x_159:
[----:B------:R-:W-:Y:S05]  /*4bf0*/  BSYNC.RECONVERGENT B3 ;  /* 0x0000000000037941 */ /* 0x000fea0003800200 */
.L_x_158:
        /* <DEDUP_REMOVED lines=14> */
.L_x_148:
[----:B------:R-:W-:Y:S05]  /*4ce0*/  BSYNC.RECONVERGENT B2 ;  /* 0x0000000000027941 */ /* 0x000fea0003800200 */
.L_x_147:
        /* <DEDUP_REMOVED lines=29> */
.L_x_163:
[----:B------:R-:W-:Y:S01]  /*4ec0*/  FMUL.FTZ R8, R27, R10 ;  /* 0x0000000a1b087220 */ /* 0x000fe20000410000 */
[----:B------:R-:W-:-:S03]  /*4ed0*/  FMUL.FTZ R9, R10, 0.5 ;  /* 0x3f0000000a097820 */ /* 0x000fc60000410000 */
[----:B------:R-:W-:-:S04]  /*4ee0*/  FFMA R11, -R8, R8, R27 ;  /* 0x00000008080b7223 */ /* 0x000fc8000000011b */
[----:B------:R-:W-:-:S07]  /*4ef0*/  FFMA R11, R11, R9, R8 ;  /* 0x000000090b0b7223 */ /* 0x000fce0000000008 */
.L_x_164:
[----:B------:R-:W-:Y:S05]  /*4f00*/  BSYNC.RECONVERGENT B0 ;  /* 0x0000000000007941 */ /* 0x000fea0003800200 */
.L_x_162:
        /* <DEDUP_REMOVED lines=10> */
.L_x_166:
[----:B------:R-:W0:Y:S02]  /*4fb0*/  MUFU.RCP R11, R26 ;  /* 0x0000001a000b7308 */ /* 0x000e240000001000 */
[----:B0-----:R-:W-:-:S04]  /*4fc0*/  FFMA R8, R26, R11, -1 ;  /* 0xbf8000001a087423 */ /* 0x001fc8000000000b */
[----:B------:R-:W-:-:S04]  /*4fd0*/  FADD.FTZ R8, -R8, -RZ ;  /* 0x800000ff08087221 */ /* 0x000fc80000010100 */
[----:B------:R-:W-:-:S07]  /*4fe0*/  FFMA R11, R11, R8, R11 ;  /* 0x000000080b0b7223 */ /* 0x000fce000000000b */
.L_x_167:
[----:B------:R-:W-:Y:S05]  /*4ff0*/  BSYNC.RECONVERGENT B1 ;  /* 0x0000000000017941 */ /* 0x000fea0003800200 */
.L_x_165:
        /* <DEDUP_REMOVED lines=13> */
.L_x_169:
[----:B------:R-:W-:Y:S01]  /*50d0*/  FMUL.FTZ R11, R8, R9 ;  /* 0x00000009080b7220 */ /* 0x000fe20000410000 */
[----:B------:R-:W-:-:S03]  /*50e0*/  FMUL.FTZ R9, R9, 0.5 ;  /* 0x3f00000009097820 */ /* 0x000fc60000410000 */
[----:B------:R-:W-:-:S04]  /*50f0*/  FFMA R8, -R11, R11, R8 ;  /* 0x0000000b0b087223 */ /* 0x000fc80000000108 */
[----:B------:R-:W-:-:S07]  /*5100*/  FFMA R11, R8, R9, R11 ;  /* 0x00000009080b7223 */ /* 0x000fce000000000b */
.L_x_170:
[----:B------:R-:W-:Y:S05]  /*5110*/  BSYNC.RECONVERGENT B0 ;  /* 0x0000000000007941 */ /* 0x000fea0003800200 */
.L_x_168:
        /* <DEDUP_REMOVED lines=14> */
.L_x_172:
[----:B------:R-:W-:Y:S05]  /*5200*/  BSYNC.RECONVERGENT B3 ;  /* 0x0000000000037941 */ /* 0x000fea0003800200 */
.L_x_171:
        /* <DEDUP_REMOVED lines=14> */
.L_x_161:
[----:B------:R-:W-:Y:S05]  /*52f0*/  BSYNC.RECONVERGENT B2 ;  /* 0x0000000000027941 */ /* 0x000fea0003800200 */
.L_x_160:
        /* <DEDUP_REMOVED lines=30> */
.L_x_176:
[----:B------:R-:W-:Y:S01]  /*54e0*/  FMUL.FTZ R8, R27, R10 ;  /* 0x0000000a1b087220 */ /* 0x000fe20000410000 */
[----:B------:R-:W-:-:S03]  /*54f0*/  FMUL.FTZ R9, R10, 0.5 ;  /* 0x3f0000000a097820 */ /* 0x000fc60000410000 */
[----:B------:R-:W-:-:S04]  /*5500*/  FFMA R11, -R8, R8, R27 ;  /* 0x00000008080b7223 */ /* 0x000fc8000000011b */
[----:B------:R-:W-:-:S07]  /*5510*/  FFMA R11, R11, R9, R8 ;  /* 0x000000090b0b7223 */ /* 0x000fce0000000008 */
.L_x_177:
[----:B------:R-:W-:Y:S05]  /*5520*/  BSYNC.RECONVERGENT B0 ;  /* 0x0000000000007941 */ /* 0x000fea0003800200 */
.L_x_175:
        /* <DEDUP_REMOVED lines=9> */
.L_x_179:
[----:B------:R-:W0:Y:S02]  /*55c0*/  MUFU.RCP R11, R24 ;  /* 0x00000018000b7308 */ /* 0x000e240000001000 */
[----:B0-----:R-:W-:-:S04]  /*55d0*/  FFMA R8, R24, R11, -1 ;  /* 0xbf80000018087423 */ /* 0x001fc8000000000b */
[----:B------:R-:W-:-:S04]  /*55e0*/  FADD.FTZ R8, -R8, -RZ ;  /* 0x800000ff08087221 */ /* 0x000fc80000010100 */
[----:B------:R-:W-:-:S07]  /*55f0*/  FFMA R11, R11, R8, R11 ;  /* 0x000000080b0b7223 */ /* 0x000fce000000000b */
.L_x_180:
[----:B------:R-:W-:Y:S05]  /*5600*/  BSYNC.RECONVERGENT B1 ;  /* 0x0000000000017941 */ /* 0x000fea0003800200 */
.L_x_178:
        /* <DEDUP_REMOVED lines=13> */
.L_x_182:
[----:B------:R-:W-:Y:S01]  /*56e0*/  FMUL.FTZ R11, R8, R9 ;  /* 0x00000009080b7220 */ /* 0x000fe20000410000 */
[----:B------:R-:W-:-:S03]  /*56f0*/  FMUL.FTZ R9, R9, 0.5 ;  /* 0x3f00000009097820 */ /* 0x000fc60000410000 */
[----:B------:R-:W-:-:S04]  /*5700*/  FFMA R8, -R11, R11, R8 ;  /* 0x0000000b0b087223 */ /* 0x000fc80000000108 */
[----:B------:R-:W-:-:S07]  /*5710*/  FFMA R11, R8, R9, R11 ;  /* 0x00000009080b7223 */ /* 0x000fce000000000b */
.L_x_183:
[----:B------:R-:W-:Y:S05]  /*5720*/  BSYNC.RECONVERGENT B0 ;  /* 0x0000000000007941 */ /* 0x000fea0003800200 */
.L_x_181:
        /* <DEDUP_REMOVED lines=14> */
.L_x_185:
[----:B------:R-:W-:Y:S05]  /*5810*/  BSYNC.RECONVERGENT B3 ;  /* 0x0000000000037941 */ /* 0x000fea0003800200 */
.L_x_184:
        /* <DEDUP_REMOVED lines=14> */
.L_x_174:
[----:B------:R-:W-:Y:S05]  /*5900*/  BSYNC.RECONVERGENT B2 ;  /* 0x0000000000027941 */ /* 0x000fea0003800200 */
.L_x_173:
[----:B------:R-:W-:Y:S01]  /*5910*/  UIADD3 UR5, UPT, UPT, UR6, 0x6, URZ ;  /* 0x0000000606057890 */ /* 0x000fe2000fffe0ff */
[----:B------:R-:W-:Y:S01]  /*5920*/  MOV R8, UR16 ;  /* 0x0000001000087c02 */ /* 0x000fe20008000f00 */
[----:B------:R-:W-:Y:S04]  /*5930*/  BSSY.RECONVERGENT B2, `(.L_x_1) ;  /* 0x000005e000027945 */ /* 0x000fe80003800200 */
[----:B------:R-:W-:-:S04]  /*5940*/  ISETP.NE.AND P0, PT, R13, UR5, PT ;  /* 0x000000050d007c0c */ /* 0x000fc8000bf05270 */
[----:B------:R-:W-:-:S13]  /*5950*/  ISETP.EQ.OR P0, PT, R8, 0x6, !P0 ;  /* 0x000000060800780c */ /* 0x000fda0004702670 */
[----:B------:R-:W-:Y:S05]  /*5960*/  @P0 BRA `(.L_x_186) ;  /* 0x0000000400680947 */ /* 0x000fea0003800000 */
        /* <DEDUP_REMOVED lines=24> */
.L_x_188:
[----:B------:R-:W-:Y:S01]  /*5af0*/  FMUL.FTZ R8, R27, R10 ;  /* 0x0000000a1b087220 */ /* 0x000fe20000410000 */
[----:B------:R-:W-:-:S03]  /*5b00*/  FMUL.FTZ R9, R10, 0.5 ;  /* 0x3f0000000a097820 */ /* 0x000fc60000410000 */
[----:B------:R-:W-:-:S04]  /*5b10*/  FFMA R11, -R8, R8, R27 ;  /* 0x00000008080b7223 */ /* 0x000fc8000000011b */
[----:B------:R-:W-:-:S07]  /*5b20*/  FFMA R11, R11, R9, R8 ;  /* 0x000000090b0b7223 */ /* 0x000fce0000000008 */
.L_x_189:
[----:B------:R-:W-:Y:S05]  /*5b30*/  BSYNC.RECONVERGENT B0 ;  /* 0x0000000000007941 */ /* 0x000fea0003800200 */
.L_x_187:
        /* <DEDUP_REMOVED lines=9> */
.L_x_191:
[----:B------:R-:W0:Y:S02]  /*5bd0*/  MUFU.RCP R11, R24 ;  /* 0x00000018000b7308 */ /* 0x000e240000001000 */
[----:B0-----:R-:W-:-:S04]  /*5be0*/  FFMA R8, R24, R11, -1 ;  /* 0xbf80000018087423 */ /* 0x001fc8000000000b */
[----:B------:R-:W-:-:S04]  /*5bf0*/  FADD.FTZ R8, -R8, -RZ ;  /* 0x800000ff08087221 */ /* 0x000fc80000010100 */
[----:B------:R-:W-:-:S07]  /*5c00*/  FFMA R11, R11, R8, R11 ;  /* 0x000000080b0b7223 */ /* 0x000fce000000000b */
.L_x_192:
[----:B------:R-:W-:Y:S05]  /*5c10*/  BSYNC.RECONVERGENT B1 ;  /* 0x0000000000017941 */ /* 0x000fea0003800200 */
.L_x_190:
        /* <DEDUP_REMOVED lines=13> */
.L_x_194:
[----:B------:R-:W-:Y:S01]  /*5cf0*/  FMUL.FTZ R11, R8, R9 ;  /* 0x00000009080b7220 */ /* 0x000fe20000410000 */
[----:B------:R-:W-:-:S03]  /*5d00*/  FMUL.FTZ R9, R9, 0.5 ;  /* 0x3f00000009097820 */ /* 0x000fc60000410000 */
[----:B------:R-:W-:-:S04]  /*5d10*/  FFMA R8, -R11, R11, R8 ;  /* 0x0000000b0b087223 */ /* 0x000fc80000000108 */
[----:B------:R-:W-:-:S07]  /*5d20*/  FFMA R11, R8, R9, R11 ;  /* 0x00000009080b7223 */ /* 0x000fce000000000b */
.L_x_195:
[----:B------:R-:W-:Y:S05]  /*5d30*/  BSYNC.RECONVERGENT B0 ;  /* 0x0000000000007941 */ /* 0x000fea0003800200 */
.L_x_193:
        /* <DEDUP_REMOVED lines=14> */
.L_x_197:
[----:B------:R-:W-:Y:S05]  /*5e20*/  BSYNC.RECONVERGENT B3 ;  /* 0x0000000000037941 */ /* 0x000fea0003800200 */
.L_x_196:
        /* <DEDUP_REMOVED lines=14> */
.L_x_186:
[----:B------:R-:W-:Y:S05]  /*5f10*/  BSYNC.RECONVERGENT B2 ;  /* 0x0000000000027941 */ /* 0x000fea0003800200 */
.L_x_1:
[----:B------:R-:W-:Y:S06]  /*5f20*/  BAR.SYNC.DEFER_BLOCKING 0x0 ;  /* 0x0000000000007b1d */ /* 0x000fec0000010000 */
[----:B------:R-:W-:Y:S05]  /*5f30*/  BRA.U UP0, `(.L_x_198) ;  /* 0xffffffa100e87547 */ /* 0x000fea000b83ffff */
.L_x_0:
[----:B-----5:R-:W-:Y:S01]  /*5f40*/  FMUL R5, R3, R3 ;  /* 0x0000000303057220 */ /* 0x020fe20000400000 */
[----:B------:R-:W-:Y:S03]  /*5f50*/  BSSY.RECONVERGENT B0, `(.L_x_199) ;  /* 0x000000e000007945 */ /* 0x000fe60003800200 */
[----:B------:R-:W-:-:S04]  /*5f60*/  FFMA R5, R2, R2, R5 ;  /* 0x0000000202057223 */ /* 0x000fc80000000005 */
[----:B------:R-:W-:-:S04]  /*5f70*/  FFMA R9, R4, R4, R5 ;  /* 0x0000000404097223 */ /* 0x000fc80000000005 */
[----:B------:R1:W2:Y:S01]  /*5f80*/  MUFU.RSQ R0, R9 ;  /* 0x0000000900007308 */ /* 0x0002a20000001400 */
[----:B------:R-:W-:-:S04]  /*5f90*/  IADD3 R5, PT, PT, R9, -0xd000000, RZ ;  /* 0xf300000009057810 */ /* 0x000fc80007ffe0ff */
[----:B------:R-:W-:-:S13]  /*5fa0*/  ISETP.GT.U32.AND P0, PT, R5, 0x727fffff, PT ;  /* 0x727fffff0500780c */ /* 0x000fda0003f04070 */
[----:B-12---:R-:W-:Y:S05]  /*5fb0*/  @!P0 BRA `(.L_x_200) ;  /* 0x00000000000c8947 */ /* 0x006fea0003800000 */
[----:B------:R-:W-:-:S07]  /*5fc0*/  MOV R8, 0x5fe0 ;  /* 0x00005fe000087802 */ /* 0x000fce0000000f00 */
[----:B0-----:R-:W-:Y:S05]  /*5fd0*/  CALL.REL.NOINC `($__internal_1_$__cuda_sm20_sqrt_rn_f32_slowpath) ;  /* 0x0000000400a07944 */ /* 0x001fea0003c00000 */
[----:B------:R-:W-:Y:S05]  /*5fe0*/  BRA `(.L_x_201) ;  /* 0x0000000000107947 */ /* 0x000fea0003800000 */
.L_x_200:
[----:B0-----:R-:W-:Y:S01]  /*5ff0*/  FMUL.FTZ R11, R9, R0 ;  /* 0x00000000090b7220 */ /* 0x001fe20000410000 */
[----:B------:R-:W-:-:S03]  /*6000*/  FMUL.FTZ R5, R0, 0.5 ;  /* 0x3f00000000057820 */ /* 0x000fc60000410000 */
[----:B------:R-:W-:-:S04]  /*6010*/  FFMA R0, -R11, R11, R9 ;  /* 0x0000000b0b007223 */ /* 0x000fc80000000109 */
[----:B------:R-:W-:-:S07]  /*6020*/  FFMA R11, R0, R5, R11 ;  /* 0x00000005000b7223 */ /* 0x000fce000000000b */
.L_x_201:
[----:B------:R-:W-:Y:S05]  /*6030*/  BSYNC.RECONVERGENT B0 ;  /* 0x0000000000007941 */ /* 0x000fea0003800200 */
.L_x_199:
[----:B------:R-:W-:Y:S01]  /*6040*/  FSETP.GT.AND P0, PT, R11, 1000, PT ;  /* 0x447a00000b00780b */ /* 0x000fe20003f04000 */
[----:B------:R-:W-:-:S12]  /*6050*/  BSSY.RECONVERGENT B2, `(.L_x_202) ;  /* 0x0000015000027945 */ /* 0x000fd80003800200 */
[----:B------:R-:W-:Y:S05]  /*6060*/  @!P0 BRA `(.L_x_203) ;  /* 0x00000000004c8947 */ /* 0x000fea0003800000 */
[----:B------:R-:W0:Y:S01]  /*6070*/  MUFU.RCP R0, R11 ;  /* 0x0000000b00007308 */ /* 0x000e220000001000 */
[----:B------:R-:W-:Y:S01]  /*6080*/  UMOV UR4, 0x447a0000 ;  /* 0x447a000000047882 */ /* 0x000fe20000000000 */
[----:B------:R-:W-:Y:S01]  /*6090*/  BSSY.RECONVERGENT B3, `(.L_x_204) ;  /* 0x000000d000037945 */ /* 0x000fe20003800200 */
[----:B------:R-:W-:-:S05]  /*60a0*/  MOV R10, UR4 ;  /* 0x00000004000a7c02 */ /* 0x000fca0008000f00 */
[----:B------:R-:W1:Y:S01]  /*60b0*/  FCHK P0, R10, R11 ;  /* 0x0000000b0a007302 */ /* 0x000e620000000000 */
[----:B0-----:R-:W-:-:S04]  /*60c0*/  FFMA R5, R0, -R11, 1 ;  /* 0x3f80000000057423 */ /* 0x001fc8000000080b */
[----:B------:R-:W-:-:S04]  /*60d0*/  FFMA R0, R0, R5, R0 ;  /* 0x0000000500007223 */ /* 0x000fc80000000000 */
[----:B------:R-:W-:-:S04]  /*60e0*/  FFMA R5, R0, 1000, RZ ;  /* 0x447a000000057823 */ /* 0x000fc800000000ff */
[----:B------:R-:W-:-:S04]  /*60f0*/  FFMA R6, R5, -R11, 1000 ;  /* 0x447a000005067423 */ /* 0x000fc8000000080b */
[----:B------:R-:W-:Y:S01]  /*6100*/  FFMA R8, R0, R6, R5 ;  /* 0x0000000600087223 */ /* 0x000fe20000000005 */
[----:B-1----:R-:W-:Y:S06]  /*6110*/  @!P0 BRA `(.L_x_205) ;  /* 0x0000000000108947 */ /* 0x002fec0003800000 */
[----:B------:R-:W-:Y:S01]  /*6120*/  HFMA2 R21, -RZ, RZ, 4.4765625, 0 ;  /* 0x447a0000ff157431 */ /* 0x000fe200000001ff */
[----:B------:R-:W-:Y:S02]  /*6130*/  MOV R19, R11 ;  /* 0x0000000b00137202 */ /* 0x000fe40000000f00 */
[----:B------:R-:W-:-:S07]  /*6140*/  MOV R10, 0x6160 ;  /* 0x00006160000a7802 */ /* 0x000fce0000000f00 */
[----:B------:R-:W-:Y:S05]  /*6150*/  CALL.REL.NOINC `($__internal_2_$__cuda_sm3x_div_rn_noftz_f32_slowpath) ;  /* 0x0000000400947944 */ /* 0x000fea0003c00000 */
.L_x_205:
[----:B------:R-:W-:Y:S05]  /*6160*/  BSYNC.RECONVERGENT B3 ;  /* 0x0000000000037941 */ /* 0x000fea0003800200 */
.L_x_204:
[C---:B------:R-:W-:Y:S01]  /*6170*/  FMUL R2, R8.reuse, R2 ;  /* 0x0000000208027220 */ /* 0x040fe20000400000 */
[C---:B------:R-:W-:Y:S01]  /*6180*/  FMUL R3, R8.reuse, R3 ;  /* 0x0000000308037220 */ /* 0x040fe20000400000 */
[----:B------:R-:W-:-:S07]  /*6190*/  FMUL R4, R8, R4 ;  /* 0x0000000408047220 */ /* 0x000fce0000400000 */
.L_x_203:
[----:B------:R-:W-:Y:S05]  /*61a0*/  BSYNC.RECONVERGENT B2 ;  /* 0x0000000000027941 */ /* 0x000fea0003800200 */
.L_x_202:
[----:B------:R-:W0:Y:S01]  /*61b0*/  LDC.64 R8, c[0x0][0x388] ;  /* 0x0000e200ff087b82 */ /* 0x000e220000000a00 */
[----:B------:R-:W1:Y:S01]  /*61c0*/  LDCU UR4, c[0x0][0x3ac] ;  /* 0x00007580ff0477ac */ /* 0x000e620008000800 */
[----:B0-----:R-:W-:-:S05]  /*61d0*/  IMAD.WIDE R8, R13, 0xc, R8 ;  /* 0x0000000c0d087825 */ /* 0x001fca00078e0208 */
[----:B------:R-:W2:Y:S04]  /*61e0*/  LDG.E R5, desc[UR14][R8.64] ;  /* 0x0000000e08057981 */ /* 0x000ea8000c1e1900 */
[----:B------:R-:W3:Y:S04]  /*61f0*/  LDG.E R0, desc[UR14][R8.64+0x4] ;  /* 0x0000040e08007981 */ /* 0x000ee8000c1e1900 */
[----:B------:R-:W4:Y:S01]  /*6200*/  LDG.E R11, desc[UR14][R8.64+0x8] ;  /* 0x0000080e080b7981 */ /* 0x000f22000c1e1900 */
[----:B--2---:R-:W-:Y:S01]  /*6210*/  FFMA R5, R2, 0.016000000759959220886, R5 ;  /* 0x3c83126f02057823 */ /* 0x004fe20000000005 */
[----:B---3--:R-:W-:-:S03]  /*6220*/  FFMA R3, R3, 0.016000000759959220886, R0 ;  /* 0x3c83126f03037823 */ /* 0x008fc60000000000 */
[----:B-1----:R-:W-:Y:S01]  /*6230*/  FMUL R0, R5, UR4 ;  /* 0x0000000405007c20 */ /* 0x002fe20008400000 */
[----:B----4-:R-:W-:Y:S01]  /*6240*/  FFMA R11, R4, 0.016000000759959220886, R11 ;  /* 0x3c83126f040b7823 */ /* 0x010fe2000000000b */
[----:B------:R-:W-:Y:S02]  /*6250*/  FMUL R3, R3, UR4 ;  /* 0x0000000403037c20 */ /* 0x000fe40008400000 */
[----:B------:R-:W-:Y:S01]  /*6260*/  FFMA R7, R0, 0.016000000759959220886, R7 ;  /* 0x3c83126f00077823 */ /* 0x000fe20000000007 */
[----:B------:R-:W-:Y:S01]  /*6270*/  FMUL R11, R11, UR4 ;  /* 0x000000040b0b7c20 */ /* 0x000fe20008400000 */
[----:B------:R-:W-:-:S03]  /*6280*/  FFMA R5, R3, 0.016000000759959220886, R14 ;  /* 0x3c83126f03057823 */ /* 0x000fc6000000000e */
[----:B------:R-:W-:Y:S01]  /*6290*/  STG.E desc[UR14][R16.64], R7 ;  /* 0x0000000710007986 */ /* 0x000fe2000c10190e */
[----:B------:R-:W-:-:S03]  /*62a0*/  FFMA R13, R11, 0.016000000759959220886, R12 ;  /* 0x3c83126f0b0d7823 */ /* 0x000fc6000000000c */
[----:B------:R-:W-:Y:S04]  /*62b0*/  STG.E desc[UR14][R16.64+0x4], R5 ;  /* 0x0000040510007986 */ /* 0x000fe8000c10190e */
[----:B------:R-:W-:Y:S04]  /*62c0*/  STG.E desc[UR14][R16.64+0x8], R13 ;  /* 0x0000080d10007986 */ /* 0x000fe8000c10190e */
[----:B------:R-:W-:Y:S04]  /*62d0*/  STG.E desc[UR14][R8.64], R0 ;  /* 0x0000000008007986 */ /* 0x000fe8000c10190e */
[----:B------:R-:W-:Y:S04]  /*62e0*/  STG.E desc[UR14][R8.64+0x4], R3 ;  /* 0x0000040308007986 */ /* 0x000fe8000c10190e */
[----:B------:R-:W-:Y:S01]  /*62f0*/  STG.E desc[UR14][R8.64+0x8], R11 ;  /* 0x0000080b08007986 */ /* 0x000fe2000c10190e */
[----:B------:R-:W-:Y:S05]  /*6300*/  EXIT ;  /* 0x000000000000794d */ /* 0x000fea0003800000 */
        .weak           $__internal_0_$__cuda_sm20_rcp_rn_f32_slowpath
        .type           $__internal_0_$__cuda_sm20_rcp_rn_f32_slowpath,@function
        .size           $__internal_0_$__cuda_sm20_rcp_rn_f32_slowpath,($__internal_1_$__cuda_sm20_sqrt_rn_f32_slowpath - $__internal_0_$__cuda_sm20_rcp_rn_f32_slowpath)
$__internal_0_$__cuda_sm20_rcp_rn_f32_slowpath:
[----:B------:R-:W-:Y:S01]  /*6310*/  SHF.L.U32 R9, R24, 0x1, RZ ;  /* 0x0000000118097819 */ /* 0x000fe200000006ff */
[----:B------:R-:W-:Y:S03]  /*6320*/  BSSY.RECONVERGENT B0, `(.L_x_206) ;  /* 0x0000030000007945 */ /* 0x000fe60003800200 */
[----:B------:R-:W-:-:S04]  /*6330*/  SHF.R.U32.HI R9, RZ, 0x18, R9 ;  /* 0x00000018ff097819 */ /* 0x000fc80000011609 */
[----:B------:R-:W-:-:S13]  /*6340*/  ISETP.NE.U32.AND P0, PT, R9, RZ, PT ;  /* 0x000000ff0900720c */ /* 0x000fda0003f05070 */
[----:B------:R-:W-:Y:S05]  /*6350*/  @P0 BRA `(.L_x_207) ;  /* 0x0000000000280947 */ /* 0x000fea0003800000 */
[----:B------:R-:W-:-:S04]  /*6360*/  SHF.L.U32 R8, R24, 0x1, RZ ;  /* 0x0000000118087819 */ /* 0x000fc800000006ff */
[----:B------:R-:W-:-:S13]  /*6370*/  ISETP.NE.AND P0, PT, R8, RZ, PT ;  /* 0x000000ff0800720c */ /* 0x000fda0003f05270 */
[----:B------:R-:W-:Y:S01]  /*6380*/  @P0 FFMA R9, R24, 1.84467440737095516160e+19, RZ ;  /* 0x5f80000018090823 */ /* 0x000fe200000000ff */
[----:B------:R-:W-:Y:S08]  /*6390*/  @!P0 MUFU.RCP R11, R24 ;  /* 0x00000018000b8308 */ /* 0x000ff00000001000 */
[----:B------:R-:W0:Y:S02]  /*63a0*/  @P0 MUFU.RCP R8, R9 ;  /* 0x0000000900080308 */ /* 0x000e240000001000 */
[----:B0-----:R-:W-:-:S04]  /*63b0*/  @P0 FFMA R15, R9, R8, -1 ;  /* 0xbf800000090f0423 */ /* 0x001fc80000000008 */
[----:B------:R-:W-:-:S04]  /*63c0*/  @P0 FADD.FTZ R15, -R15, -RZ ;  /* 0x800000ff0f0f0221 */ /* 0x000fc80000010100 */
[----:B------:R-:W-:-:S04]  /*63d0*/  @P0 FFMA R15, R8, R15, R8 ;  /* 0x0000000f080f0223 */ /* 0x000fc80000000008 */
[----:B------:R-:W-:Y:S01]  /*63e0*/  @P0 FFMA R11, R15, 1.84467440737095516160e+19, RZ ;  /* 0x5f8000000f0b0823 */ /* 0x000fe200000000ff */
[----:B------:R-:W-:Y:S06]  /*63f0*/  BRA `(.L_x_208) ;  /* 0x0000000000887947 */ /* 0x000fec0003800000 */
.L_x_207:
[----:B------:R-:W-:-:S04]  /*6400*/  IADD3 R8, PT, PT, R9, -0xfd, RZ ;  /* 0xffffff0309087810 */ /* 0x000fc80007ffe0ff */
[----:B------:R-:W-:-:S13]  /*6410*/  ISETP.GT.U32.AND P0, PT, R8, 0x1, PT ;  /* 0x000000010800780c */ /* 0x000fda0003f04070 */
[----:B------:R-:W-:Y:S05]  /*6420*/  @P0 BRA `(.L_x_209) ;  /* 0x0000000000780947 */ /* 0x000fea0003800000 */
[----:B------:R-:W-:Y:S02]  /*6430*/  LOP3.LUT R19, R24, 0x7fffff, RZ, 0xc0, !PT ;  /* 0x007fffff18137812 */ /* 0x000fe400078ec0ff */
[----:B------:R-:W-:Y:S02]  /*6440*/  MOV R15, 0x3 ;  /* 0x00000003000f7802 */ /* 0x000fe40000000f00 */
[----:B------:R-:W-:Y:S02]  /*6450*/  LOP3.LUT R19, R19, 0x3f800000, RZ, 0xfc, !PT ;  /* 0x3f80000013137812 */ /* 0x000fe400078efcff */
[----:B------:R-:W-:Y:S02]  /*6460*/  SHF.L.U32 R15, R15, R8, RZ ;  /* 0x000000080f0f7219 */ /* 0x000fe400000006ff */
[----:B------:R-:W0:Y:S01]  /*6470*/  MUFU.RCP R20, R19 ;  /* 0x0000001300147308 */ /* 0x000e220000001000 */
[----:B------:R-:W-:Y:S01]  /*6480*/  IADD3 R9, PT, PT, R9, -0xfc, RZ ;  /* 0xffffff0409097810 */ /* 0x000fe20007ffe0ff */
[----:B0-----:R-:W-:-:S04]  /*6490*/  FFMA R11, R19, R20, -1 ;  /* 0xbf800000130b7423 */ /* 0x001fc80000000014 */
[----:B------:R-:W-:-:S04]  /*64a0*/  FADD.FTZ R11, -R11, -RZ ;  /* 0x800000ff0b0b7221 */ /* 0x000fc80000010100 */
[CCC-:B------:R-:W-:Y:S01]  /*64b0*/  FFMA.RM R18, R20.reuse, R11.reuse, R20.reuse ;  /* 0x0000000b14127223 */ /* 0x1c0fe20000004014 */
[----:B------:R-:W-:-:S05]  /*64c0*/  FFMA.RP R11, R20, R11, R20 ;  /* 0x0000000b140b7223 */ /* 0x000fca0000008014 */
[C---:B------:R-:W-:Y:S02]  /*64d0*/  FSETP.NEU.FTZ.AND P0, PT, R18.reuse, R11, PT ;  /* 0x0000000b1200720b */ /* 0x040fe40003f1d000 */
[----:B------:R-:W-:Y:S02]  /*64e0*/  LOP3.LUT R18, R18, 0x7fffff, RZ, 0xc0, !PT ;  /* 0x007fffff12127812 */ /* 0x000fe400078ec0ff */
[----:B------:R-:W-:Y:S02]  /*64f0*/  SEL R11, RZ, 0xffffffff, !P0 ;  /* 0xffffffffff0b7807 */ /* 0x000fe40004000000 */
[----:B------:R-:W-:Y:S02]  /*6500*/  LOP3.LUT R18, R18, 0x800000, RZ, 0xfc, !PT ;  /* 0x0080000012127812 */ /* 0x000fe400078efcff */
[----:B------:R-:W-:Y:S02]  /*6510*/  IADD3 R11, PT, PT, -R11, RZ, RZ ;  /* 0x000000ff0b0b7210 */ /* 0x000fe40007ffe1ff */
[----:B------:R-:W-:-:S02]  /*6520*/  LOP3.LUT R15, R15, R18, RZ, 0xc0, !PT ;  /* 0x000000120f0f7212 */ /* 0x000fc400078ec0ff */
[-CC-:B------:R-:W-:Y:S02]  /*6530*/  LOP3.LUT P1, RZ, R11, R8.reuse, R18.reuse, 0xf8, !PT ;  /* 0x000000080bff7212 */ /* 0x180fe4000782f812 */
[----:B------:R-:W-:Y:S02]  /*6540*/  SHF.R.U32.HI R15, RZ, R8, R15 ;  /* 0x00000008ff0f7219 */ /* 0x000fe4000001160f */
[----:B------:R-:W-:Y:S02]  /*6550*/  SHF.R.U32.HI R9, RZ, R9, R18 ;  /* 0x00000009ff097219 */ /* 0x000fe40000011612 */
[C---:B------:R-:W-:Y:S02]  /*6560*/  LOP3.LUT P0, RZ, R15.reuse, 0x1, RZ, 0xc0, !PT ;  /* 0x000000010fff7812 */ /* 0x040fe4000780c0ff */
[----:B------:R-:W-:-:S04]  /*6570*/  LOP3.LUT P2, RZ, R15, 0x2, RZ, 0xc0, !PT ;  /* 0x000000020fff7812 */ /* 0x000fc8000784c0ff */
[----:B------:R-:W-:Y:S02]  /*6580*/  PLOP3.LUT P0, PT, P0, P1, P2, 0xe0, 0x0 ;  /* 0x000000000000781c */ /* 0x000fe40000703c20 */
[----:B------:R-:W-:Y:S02]  /*6590*/  LOP3.LUT P1, RZ, R24, 0x7fffff, RZ, 0xc0, !PT ;  /* 0x007fffff18ff7812 */ /* 0x000fe4000782c0ff */
[----:B------:R-:W-:-:S04]  /*65a0*/  SEL R8, RZ, 0x1, !P0 ;  /* 0x00000001ff087807 */ /* 0x000fc80004000000 */
[----:B------:R-:W-:-:S04]  /*65b0*/  IADD3 R8, PT, PT, -R8, RZ, RZ ;  /* 0x000000ff08087210 */ /* 0x000fc80007ffe1ff */
[----:B------:R-:W-:-:S13]  /*65c0*/  ISETP.GE.AND P0, PT, R8, RZ, PT ;  /* 0x000000ff0800720c */ /* 0x000fda0003f06270 */
[----:B------:R-:W-:-:S04]  /*65d0*/  @!P0 IADD3 R9, PT, PT, R9, 0x1, RZ ;  /* 0x0000000109098810 */ /* 0x000fc80007ffe0ff */
[----:B------:R-:W-:-:S04]  /*65e0*/  @!P1 SHF.L.U32 R9, R9, 0x1, RZ ;  /* 0x0000000109099819 */ /* 0x000fc800000006ff */
[----:B------:R-:W-:Y:S01]  /*65f0*/  LOP3.LUT R11, R9, 0x80000000, R24, 0xf8, !PT ;  /* 0x80000000090b7812 */ /* 0x000fe200078ef818 */
[----:B------:R-:W-:Y:S06]  /*6600*/  BRA `(.L_x_208) ;  /* 0x0000000000047947 */ /* 0x000fec0003800000 */
.L_x_209:
[----:B------:R0:W1:Y:S02]  /*6610*/  MUFU.RCP R11, R24 ;  /* 0x00000018000b7308 */ /* 0x0000640000001000 */
.L_x_208:
[----:B------:R-:W-:Y:S05]  /*6620*/  BSYNC.RECONVERGENT B0 ;  /* 0x0000000000007941 */ /* 0x000fea0003800200 */
.L_x_206:
[----:B------:R-:W-:Y:S01]  /*6630*/  HFMA2 R9, -RZ, RZ, 0, 0 ;  /* 0x00000000ff097431 */ /* 0x000fe200000001ff */
[----:B------:R-:W-:-:S04]  /*6640*/  MOV R8, R10 ;  /* 0x0000000a00087202 */ /* 0x000fc80000000f00 */
[----:B01----:R-:W-:Y:S05]  /*6650*/  RET.REL.NODEC R8 `(compute_forces) ;  /* 0xffffff9808687950 */ /* 0x003fea0003c3ffff */
        .weak           $__internal_1_$__cuda_sm20_sqrt_rn_f32_slowpath
        .type           $__internal_1_$__cuda_sm20_sqrt_rn_f32_slowpath,@function
        .size           $__internal_1_$__cuda_sm20_sqrt_rn_f32_slowpath,($__internal_2_$__cuda_sm3x_div_rn_noftz_f32_slowpath - $__internal_1_$__cuda_sm20_sqrt_rn_f32_slowpath)
$__internal_1_$__cuda_sm20_sqrt_rn_f32_slowpath:
[----:B------:R-:W-:-:S13]  /*6660*/  LOP3.LUT P0, RZ, R9, 0x7fffffff, RZ, 0xc0, !PT ;  /* 0x7fffffff09ff7812 */ /* 0x000fda000780c0ff */
[----:B------:R-:W-:Y:S01]  /*6670*/  @!P0 MOV R11, R9 ;  /* 0x00000009000b8202 */ /* 0x000fe20000000f00 */
[----:B------:R-:W-:Y:S06]  /*6680*/  @!P0 BRA `(.L_x_210) ;  /* 0x0000000000408947 */ /* 0x000fec0003800000 */
[----:B------:R-:W-:-:S13]  /*6690*/  FSETP.GEU.FTZ.AND P0, PT, R9, RZ, PT ;  /* 0x000000ff0900720b */ /* 0x000fda0003f1e000 */
[----:B------:R-:W-:Y:S01]  /*66a0*/  @!P0 MOV R11, 0x7fffffff ;  /* 0x7fffffff000b8802 */ /* 0x000fe20000000f00 */
[----:B------:R-:W-:Y:S06]  /*66b0*/  @!P0 BRA `(.L_x_210) ;  /* 0x0000000000348947 */ /* 0x000fec0003800000 */
[----:B------:R-:W-:-:S13]  /*66c0*/  FSETP.GTU.FTZ.AND P0, PT, |R9|, +INF , PT ;  /* 0x7f8000000900780b */ /* 0x000fda0003f1c200 */
[----:B------:R-:W-:Y:S01]  /*66d0*/  @P0 FADD.FTZ R11, R9, 1 ;  /* 0x3f800000090b0421 */ /* 0x000fe20000010000 */
[----:B------:R-:W-:Y:S06]  /*66e0*/  @P0 BRA `(.L_x_210) ;  /* 0x0000000000280947 */ /* 0x000fec0003800000 */
[----:B------:R-:W-:-:S13]  /*66f0*/  FSETP.NEU.FTZ.AND P0, PT, |R9|, +INF , PT ;  /* 0x7f8000000900780b */ /* 0x000fda0003f1d200 */
[----:B------:R-:W-:-:S04]  /*6700*/  @P0 FFMA R18, R9, 1.84467440737095516160e+19, RZ ;  /* 0x5f80000009120823 */ /* 0x000fc800000000ff */
[----:B------:R-:W0:Y:S02]  /*6710*/  @P0 MUFU.RSQ R19, R18 ;  /* 0x0000001200130308 */ /* 0x000e240000001400 */
[----:B0-----:R-:W-:Y:S01]  /*6720*/  @P0 FMUL.FTZ R15, R18, R19 ;  /* 0x00000013120f0220 */ /* 0x001fe20000410000 */
[----:B------:R-:W-:-:S03]  /*6730*/  @P0 FMUL.FTZ R10, R19, 0.5 ;  /* 0x3f000000130a0820 */ /* 0x000fc60000410000 */
[----:B------:R-:W-:-:S04]  /*6740*/  @P0 FADD.FTZ R11, -R15, -RZ ;  /* 0x800000ff0f0b0221 */ /* 0x000fc80000010100 */
[----:B------:R-:W-:Y:S01]  /*6750*/  @P0 FFMA R20, R15, R11, R18 ;  /* 0x0000000b0f140223 */ /* 0x000fe20000000012 */
[----:B------:R-:W-:-:S03]  /*6760*/  @!P0 MOV R11, R9 ;  /* 0x00000009000b8202 */ /* 0x000fc60000000f00 */
[----:B------:R-:W-:-:S04]  /*6770*/  @P0 FFMA R10, R20, R10, R15 ;  /* 0x0000000a140a0223 */ /* 0x000fc8000000000f */
[----:B------:R-:W-:-:S07]  /*6780*/  @P0 FMUL.FTZ R11, R10, 2.3283064365386962891e-10 ;  /* 0x2f8000000a0b0820 */ /* 0x000fce0000410000 */
.L_x_210:
[----:B------:R-:W-:-:S04]  /*6790*/  HFMA2 R9, -RZ, RZ, 0, 0 ;  /* 0x00000000ff097431 */ /* 0x000fc800000001ff */
[----:B------:R-:W-:Y:S05]  /*67a0*/  RET.REL.NODEC R8 `(compute_forces) ;  /* 0xffffff9808147950 */ /* 0x000fea0003c3ffff */
        .weak           $__internal_2_$__cuda_sm3x_div_rn_noftz_f32_slowpath
        .type           $__internal_2_$__cuda_sm3x_div_rn_noftz_f32_slowpath,@function
        .size           $__internal_2_$__cuda_sm3x_div_rn_noftz_f32_slowpath,(.L_x_225 - $__internal_2_$__cuda_sm3x_div_rn_noftz_f32_slowpath)
$__internal_2_$__cuda_sm3x_div_rn_noftz_f32_slowpath:
[----:B------:R-:W-:Y:S01]  /*67b0*/  SHF.R.U32.HI R9, RZ, 0x17, R19 ;  /* 0x00000017ff097819 */ /* 0x000fe20000011613 */
[----:B------:R-:W-:Y:S01]  /*67c0*/  BSSY.RECONVERGENT B0, `(.L_x_211) ;  /* 0x0000062000007945 */ /* 0x000fe20003800200 */
[----:B------:R-:W-:Y:S02]  /*67d0*/  SHF.R.U32.HI R18, RZ, 0x17, R21 ;  /* 0x00000017ff127819 */ /* 0x000fe40000011615 */
[----:B------:R-:W-:Y:S02]  /*67e0*/  LOP3.LUT R9, R9, 0xff, RZ, 0xc0, !PT ;  /* 0x000000ff09097812 */ /* 0x000fe400078ec0ff */
[----:B------:R-:W-:Y:S02]  /*67f0*/  LOP3.LUT R18, R18, 0xff, RZ, 0xc0, !PT ;  /* 0x000000ff12127812 */ /* 0x000fe400078ec0ff */
[----:B------:R-:W-:Y:S02]  /*6800*/  IADD3 R8, PT, PT, R9, -0x1, RZ ;  /* 0xffffffff09087810 */ /* 0x000fe40007ffe0ff */
[----:B------:R-:W-:-:S02]  /*6810*/  IADD3 R15, PT, PT, R18, -0x1, RZ ;  /* 0xffffffff120f7810 */ /* 0x000fc40007ffe0ff */
[----:B------:R-:W-:-:S04]  /*6820*/  ISETP.GT.U32.AND P0, PT, R8, 0xfd, PT ;  /* 0x000000fd0800780c */ /* 0x000fc80003f04070 */
[----:B------:R-:W-:-:S13]  /*6830*/  ISETP.GT.U32.OR P0, PT, R15, 0xfd, P0 ;  /* 0x000000fd0f00780c */ /* 0x000fda0000704470 */
[----:B------:R-:W-:Y:S01]  /*6840*/  @!P0 MOV R11, RZ ;  /* 0x000000ff000b8202 */ /* 0x000fe20000000f00 */
[----:B------:R-:W-:Y:S06]  /*6850*/  @!P0 BRA `(.L_x_212) ;  /* 0x00000000005c8947 */ /* 0x000fec0003800000 */
[----:B------:R-:W-:Y:S02]  /*6860*/  FSETP.GTU.FTZ.AND P0, PT, |R21|, +INF , PT ;  /* 0x7f8000001500780b */ /* 0x000fe40003f1c200 */
[----:B------:R-:W-:-:S04]  /*6870*/  FSETP.GTU.FTZ.AND P1, PT, |R19|, +INF , PT ;  /* 0x7f8000001300780b */ /* 0x000fc80003f3c200 */
[----:B------:R-:W-:-:S13]  /*6880*/  PLOP3.LUT P0, PT, P0, P1, PT, 0xf8, 0x8f ;  /* 0x00000000008f781c */ /* 0x000fda0000703f70 */
[----:B------:R-:W-:Y:S05]  /*6890*/  @P0 BRA `(.L_x_213) ;  /* 0x00000004004c0947 */ /* 0x000fea0003800000 */
[----:B------:R-:W-:-:S13]  /*68a0*/  LOP3.LUT P0, RZ, R19, 0x7fffffff, R21, 0xc8, !PT ;  /* 0x7fffffff13ff7812 */ /* 0x000fda000780c815 */
[----:B------:R-:W-:Y:S05]  /*68b0*/  @!P0 BRA `(.L_x_214) ;  /* 0x00000004003c8947 */ /* 0x000fea0003800000 */
[----:B------:R-:W-:Y:S02]  /*68c0*/  FSETP.NEU.FTZ.AND P2, PT, |R21|, +INF , PT ;  /* 0x7f8000001500780b */ /* 0x000fe40003f5d200 */
[----:B------:R-:W-:Y:S02]  /*68d0*/  FSETP.NEU.FTZ.AND P1, PT, |R19|, +INF , PT ;  /* 0x7f8000001300780b */ /* 0x000fe40003f3d200 */
[----:B------:R-:W-:-:S11]  /*68e0*/  FSETP.NEU.FTZ.AND P0, PT, |R21|, +INF , PT ;  /* 0x7f8000001500780b */ /* 0x000fd60003f1d200 */
[----:B------:R-:W-:Y:S05]  /*68f0*/  @!P1 BRA !P2, `(.L_x_214) ;  /* 0x00000004002c9947 */ /* 0x000fea0005000000 */
[----:B------:R-:W-:-:S04]  /*6900*/  LOP3.LUT P2, RZ, R21, 0x7fffffff, RZ, 0xc0, !PT ;  /* 0x7fffffff15ff7812 */ /* 0x000fc8000784c0ff */
[----:B------:R-:W-:-:S13]  /*6910*/  PLOP3.LUT P1, PT, P1, P2, PT, 0x2f, 0xf2 ;  /* 0x0000000000f2781c */ /* 0x000fda0000f24577 */
[----:B------:R-:W-:Y:S05]  /*6920*/  @P1 BRA `(.L_x_215) ;  /* 0x0000000400181947 */ /* 0x000fea0003800000 */
[----:B------:R-:W-:-:S04]  /*6930*/  LOP3.LUT P1, RZ, R19, 0x7fffffff, RZ, 0xc0, !PT ;  /* 0x7fffffff13ff7812 */ /* 0x000fc8000782c0ff */
[----:B------:R-:W-:-:S13]  /*6940*/  PLOP3.LUT P0, PT, P0, P1, PT, 0x2f, 0xf2 ;  /* 0x0000000000f2781c */ /* 0x000fda0000702577 */
[----:B------:R-:W-:Y:S05]  /*6950*/  @P0 BRA `(.L_x_216) ;  /* 0x0000000400000947 */ /* 0x000fea0003800000 */
[----:B------:R-:W-:Y:S02]  /*6960*/  ISETP.GE.AND P0, PT, R15, RZ, PT ;  /* 0x000000ff0f00720c */ /* 0x000fe40003f06270 */
[----:B------:R-:W-:-:S11]  /*6970*/  ISETP.GE.AND P1, PT, R8, RZ, PT ;  /* 0x000000ff0800720c */ /* 0x000fd60003f26270 */
[----:B------:R-:W-:Y:S01]  /*6980*/  @P0 MOV R11, RZ ;  /* 0x000000ff000b0202 */ /* 0x000fe20000000f00 */
[----:B------:R-:W-:Y:S01]  /*6990*/  @!P0 FFMA R21, R21, 1.84467440737095516160e+19, RZ ;  /* 0x5f80000015158823 */ /* 0x000fe200000000ff */
[----:B------:R-:W-:Y:S01]  /*69a0*/  @!P0 MOV R11, 0xffffffc0 ;  /* 0xffffffc0000b8802 */ /* 0x000fe20000000f00 */
[----:B------:R-:W-:-:S03]  /*69b0*/  @!P1 FFMA R19, R19, 1.84467440737095516160e+19, RZ ;  /* 0x5f80000013139823 */ /* 0x000fc600000000ff */
[----:B------:R-:W-:-:S07]  /*69c0*/  @!P1 IADD3 R11, PT, PT, R11, 0x40, RZ ;  /* 0x000000400b0b9810 */ /* 0x000fce0007ffe0ff */
.L_x_212:
[----:B------:R-:W-:Y:S01]  /*69d0*/  LEA R8, R9, 0xc0800000, 0x17 ;  /* 0xc080000009087811 */ /* 0x000fe200078eb8ff */
[----:B------:R-:W-:Y:S01]  /*69e0*/  BSSY.RECONVERGENT B1, `(.L_x_217) ;  /* 0x0000036000017945 */ /* 0x000fe20003800200 */
[----:B------:R-:W-:Y:S02]  /*69f0*/  IADD3 R18, PT, PT, R18, -0x7f, RZ ;  /* 0xffffff8112127810 */ /* 0x000fe40007ffe0ff */
[----:B------:R-:W-:-:S03]  /*6a00*/  IADD3 R27, PT, PT, -R8, R19, RZ ;  /* 0x00000013081b7210 */ /* 0x000fc60007ffe1ff */
[C---:B------:R-:W-:Y:S01]  /*6a10*/  IMAD R8, R18.reuse, -0x800000, R21 ;  /* 0xff80000012087824 */ /* 0x040fe200078e0215 */
[----:B------:R-:W0:Y:S01]  /*6a20*/  MUFU.RCP R20, R27 ;  /* 0x0000001b00147308 */ /* 0x000e220000001000 */
[----:B------:R-:W-:Y:S01]  /*6a30*/  FADD.FTZ R15, -R27, -RZ ;  /* 0x800000ff1b0f7221 */ /* 0x000fe20000010100 */
[----:B------:R-:W-:-:S04]  /*6a40*/  IADD3 R18, PT, PT, R18, 0x7f, -R9 ;  /* 0x0000007f12127810 */ /* 0x000fc80007ffe809 */
[----:B------:R-:W-:Y:S01]  /*6a50*/  IADD3 R11, PT, PT, R18, R11, RZ ;  /* 0x0000000b120b7210 */ /* 0x000fe20007ffe0ff */
[----:B0-----:R-:W-:-:S04]  /*6a60*/  FFMA R19, R20, R15, 1 ;  /* 0x3f80000014137423 */ /* 0x001fc8000000000f */
[----:B------:R-:W-:-:S04]  /*6a70*/  FFMA R19, R20, R19, R20 ;  /* 0x0000001314137223 */ /* 0x000fc80000000014 */
[----:B------:R-:W-:-:S04]  /*6a80*/  FFMA R20, R8, R19, RZ ;  /* 0x0000001308147223 */ /* 0x000fc800000000ff */
[----:B------:R-:W-:-:S04]  /*6a90*/  FFMA R21, R15, R20, R8 ;  /* 0x000000140f157223 */ /* 0x000fc80000000008 */
[----:B------:R-:W-:-:S04]  /*6aa0*/  FFMA R20, R19, R21, R20 ;  /* 0x0000001513147223 */ /* 0x000fc80000000014 */
[----:B------:R-:W-:-:S04]  /*6ab0*/  FFMA R15, R15, R20, R8 ;  /* 0x000000140f0f7223 */ /* 0x000fc80000000008 */
[----:B------:R-:W-:-:S05]  /*6ac0*/  FFMA R8, R19, R15, R20 ;  /* 0x0000000f13087223 */ /* 0x000fca0000000014 */
[----:B------:R-:W-:-:S04]  /*6ad0*/  SHF.R.U32.HI R9, RZ, 0x17, R8 ;  /* 0x00000017ff097819 */ /* 0x000fc80000011608 */
[----:B------:R-:W-:-:S04]  /*6ae0*/  LOP3.LUT R18, R9, 0xff, RZ, 0xc0, !PT ;  /* 0x000000ff09127812 */ /* 0x000fc800078ec0ff */
[----:B------:R-:W-:-:S04]  /*6af0*/  IADD3 R9, PT, PT, R18, R11, RZ ;  /* 0x0000000b12097210 */ /* 0x000fc80007ffe0ff */
[----:B------:R-:W-:-:S04]  /*6b00*/  IADD3 R18, PT, PT, R9, -0x1, RZ ;  /* 0xffffffff09127810 */ /* 0x000fc80007ffe0ff */
[----:B------:R-:W-:-:S13]  /*6b10*/  ISETP.GE.U32.AND P0, PT, R18, 0xfe, PT ;  /* 0x000000fe1200780c */ /* 0x000fda0003f06070 */
[----:B------:R-:W-:Y:S05]  /*6b20*/  @!P0 BRA `(.L_x_218) ;  /* 0x0000000000808947 */ /* 0x000fea0003800000 */
[----:B------:R-:W-:-:S13]  /*6b30*/  ISETP.GT.AND P0, PT, R9, 0xfe, PT ;  /* 0x000000fe0900780c */ /* 0x000fda0003f04270 */
[----:B------:R-:W-:Y:S05]  /*6b40*/  @P0 BRA `(.L_x_219) ;  /* 0x00000000006c0947 */ /* 0x000fea0003800000 */
[----:B------:R-:W-:-:S13]  /*6b50*/  ISETP.GE.AND P0, PT, R9, 0x1, PT ;  /* 0x000000010900780c */ /* 0x000fda0003f06270 */
[----:B------:R-:W-:Y:S05]  /*6b60*/  @P0 BRA `(.L_x_220) ;  /* 0x0000000000740947 */ /* 0x000fea0003800000 */
[----:B------:R-:W-:Y:S02]  /*6b70*/  ISETP.GE.AND P0, PT, R9, -0x18, PT ;  /* 0xffffffe80900780c */ /* 0x000fe40003f06270 */
[----:B------:R-:W-:-:S11]  /*6b80*/  LOP3.LUT R8, R8, 0x80000000, RZ, 0xc0, !PT ;  /* 0x8000000008087812 */ /* 0x000fd600078ec0ff */
[----:B------:R-:W-:Y:S05]  /*6b90*/  @!P0 BRA `(.L_x_220) ;  /* 0x0000000000688947 */ /* 0x000fea0003800000 */
[CCC-:B------:R-:W-:Y:S01]  /*6ba0*/  FFMA.RZ R11, R19.reuse, R15.reuse, R20.reuse ;  /* 0x0000000f130b7223 */ /* 0x1c0fe2000000c014 */
[CCC-:B------:R-:W-:Y:S01]  /*6bb0*/  FFMA.RP R18, R19.reuse, R15.reuse, R20.reuse ;  /* 0x0000000f13127223 */ /* 0x1c0fe20000008014 */
[----:B------:R-:W-:Y:S01]  /*6bc0*/  FFMA.RM R19, R19, R15, R20 ;  /* 0x0000000f13137223 */ /* 0x000fe20000004014 */
[----:B------:R-:W-:Y:S02]  /*6bd0*/  IADD3 R15, PT, PT, R9, 0x20, RZ ;  /* 0x00000020090f7810 */ /* 0x000fe40007ffe0ff */
[----:B------:R-:W-:Y:S02]  /*6be0*/  LOP3.LUT R11, R11, 0x7fffff, RZ, 0xc0, !PT ;  /* 0x007fffff0b0b7812 */ /* 0x000fe400078ec0ff */
[----:B------:R-:W-:Y:S02]  /*6bf0*/  ISETP.NE.AND P2, PT, R9, RZ, PT ;  /* 0x000000ff0900720c */ /* 0x000fe40003f45270 */
[----:B------:R-:W-:Y:S02]  /*6c00*/  LOP3.LUT R20, R11, 0x800000, RZ, 0xfc, !PT ;  /* 0x008000000b147812 */ /* 0x000fe400078efcff */
[----:B------:R-:W-:-:S02]  /*6c10*/  ISETP.NE.AND P1, PT, R9, RZ, PT ;  /* 0x000000ff0900720c */ /* 0x000fc40003f25270 */
[----:B------:R-:W-:Y:S02]  /*6c20*/  IADD3 R9, PT, PT, -R9, RZ, RZ ;  /* 0x000000ff09097210 */ /* 0x000fe40007ffe1ff */
[----:B------:R-:W-:Y:S02]  /*6c30*/  SHF.L.U32 R15, R20, R15, RZ ;  /* 0x0000000f140f7219 */ /* 0x000fe400000006ff */
[----:B------:R-:W-:Y:S02]  /*6c40*/  FSETP.NEU.FTZ.AND P0, PT, R18, R19, PT ;  /* 0x000000131200720b */ /* 0x000fe40003f1d000 */
[----:B------:R-:W-:Y:S02]  /*6c50*/  SEL R9, R9, RZ, P2 ;  /* 0x000000ff09097207 */ /* 0x000fe40001000000 */
[----:B------:R-:W-:Y:S02]  /*6c60*/  ISETP.NE.AND P1, PT, R15, RZ, P1 ;  /* 0x000000ff0f00720c */ /* 0x000fe40000f25270 */
[----:B------:R-:W-:-:S02]  /*6c70*/  SHF.R.U32.HI R20, RZ, R9, R20 ;  /* 0x00000009ff147219 */ /* 0x000fc40000011614 */
[----:B------:R-:W-:Y:S02]  /*6c80*/  PLOP3.LUT P0, PT, P0, P1, PT, 0xf8, 0x8f ;  /* 0x00000000008f781c */ /* 0x000fe40000703f70 */
[----:B------:R-:W-:Y:S02]  /*6c90*/  SHF.R.U32.HI R11, RZ, 0x1, R20 ;  /* 0x00000001ff0b7819 */ /* 0x000fe40000011614 */
[----:B------:R-:W-:-:S04]  /*6ca0*/  SEL R18, RZ, 0x1, !P0 ;  /* 0x00000001ff127807 */ /* 0x000fc80004000000 */
[----:B------:R-:W-:-:S04]  /*6cb0*/  LOP3.LUT R9, R18, 0x1, R11, 0xf8, !PT ;  /* 0x0000000112097812 */ /* 0x000fc800078ef80b */
[----:B------:R-:W-:-:S04]  /*6cc0*/  LOP3.LUT R20, R9, R20, RZ, 0xc0, !PT ;  /* 0x0000001409147212 */ /* 0x000fc800078ec0ff */
[----:B------:R-:W-:-:S04]  /*6cd0*/  IADD3 R11, PT, PT, R11, R20, RZ ;  /* 0x000000140b0b7210 */ /* 0x000fc80007ffe0ff */
[----:B------:R-:W-:Y:S01]  /*6ce0*/  LOP3.LUT R8, R11, R8, RZ, 0xfc, !PT ;  /* 0x000000080b087212 */ /* 0x000fe200078efcff */
[----:B------:R-:W-:Y:S06]  /*6cf0*/  BRA `(.L_x_220) ;  /* 0x0000000000107947 */ /* 0x000fec0003800000 */
.L_x_219:
[----:B------:R-:W-:-:S04]  /*6d00*/  LOP3.LUT R8, R8, 0x80000000, RZ, 0xc0, !PT ;  /* 0x8000000008087812 */ /* 0x000fc800078ec0ff */
[----:B------:R-:W-:Y:S01]  /*6d10*/  LOP3.LUT R8, R8, 0x7f800000, RZ, 0xfc, !PT ;  /* 0x7f80000008087812 */ /* 0x000fe200078efcff */
[----:B------:R-:W-:Y:S06]  /*6d20*/  BRA `(.L_x_220) ;  /* 0x0000000000047947 */ /* 0x000fec0003800000 */
.L_x_218:
[----:B------:R-:W-:-:S07]  /*6d30*/  LEA R8, R11, R8, 0x17 ;  /* 0x000000080b087211 */ /* 0x000fce00078eb8ff */
.L_x_220:
[----:B------:R-:W-:Y:S05]  /*6d40*/  BSYNC.RECONVERGENT B1 ;  /* 0x0000000000017941 */ /* 0x000fea0003800200 */
.L_x_217:
[----:B------:R-:W-:Y:S05]  /*6d50*/  BRA `(.L_x_221) ;  /* 0x0000000000207947 */ /* 0x000fea0003800000 */
.L_x_216:
[----:B------:R-:W-:-:S04]  /*6d60*/  LOP3.LUT R19, R19, 0x80000000, R21, 0x48, !PT ;  /* 0x8000000013137812 */ /* 0x000fc800078e4815 */
[----:B------:R-:W-:Y:S01]  /*6d70*/  LOP3.LUT R8, R19, 0x7f800000, RZ, 0xfc, !PT ;  /* 0x7f80000013087812 */ /* 0x000fe200078efcff */
[----:B------:R-:W-:Y:S06]  /*6d80*/  BRA `(.L_x_221) ;  /* 0x0000000000147947 */ /* 0x000fec0003800000 */
.L_x_215:
[----:B------:R-:W-:Y:S01]  /*6d90*/  LOP3.LUT R8, R19, 0x80000000, R21, 0x48, !PT ;  /* 0x8000000013087812 */ /* 0x000fe200078e4815 */
[----:B------:R-:W-:Y:S06]  /*6da0*/  BRA `(.L_x_221) ;  /* 0x00000000000c7947 */ /* 0x000fec0003800000 */
.L_x_214:
[----:B------:R-:W0:Y:S01]  /*6db0*/  MUFU.RSQ R8, -QNAN ;  /* 0xffc0000000087908 */ /* 0x000e220000001400 */
[----:B------:R-:W-:Y:S05]  /*6dc0*/  BRA `(.L_x_221) ;  /* 0x0000000000047947 */ /* 0x000fea0003800000 */
.L_x_213:
[----:B------:R-:W-:-:S07]  /*6dd0*/  FADD.FTZ R8, R21, R19 ;  /* 0x0000001315087221 */ /* 0x000fce0000010000 */
.L_x_221:
[----:B------:R-:W-:Y:S05]  /*6de0*/  BSYNC.RECONVERGENT B0 ;  /* 0x0000000000007941 */ /* 0x000fea0003800200 */
.L_x_211:
[----:B------:R-:W-:-:S04]  /*6df0*/  HFMA2 R11, -RZ, RZ, 0, 0 ;  /* 0x00000000ff0b7431 */ /* 0x000fc800000001ff */
[----:B0-----:R-:W-:Y:S05]  /*6e00*/  RET.REL.NODEC R10 `(compute_forces) ;  /* 0xffffff900a7c7950 */ /* 0x001fea0003c3ffff */
.L_x_222:
[----:B------:R-:W-:-:S00]  /*6e10*/  BRA `(.L_x_222) ;  /* 0xfffffffc00fc7947 */ /* 0x000fc0000383ffff */
[----:B------:R-:W-:-:S00]  /*6e20*/  NOP ;  /* 0x0000000000007918 */ /* 0x000fc00000000000 */
        /* <DEDUP_REMOVED lines=13> */
.L_x_225:


//--------------------- .nv.shared.compute_forces --------------------------
	.section	.nv.shared.compute_forces,"aw",@nobits
	.sectionflags	@""
	.align	4
.nv.shared.compute_forces:
	.zero		5120


//--------------------- .nv.shared.reserved.0     --------------------------
	.section	.nv.shared.reserved.0,"aw",@nobits
	.weak		__nv_reservedSMEM_offset_0_alias
	.size		__nv_reservedSMEM_offset_0_alias, 0, 64
	.other		__nv_reservedSMEM_offset_0_alias,@"STO_CUDA_RESERVED_SHARED STV_DEFAULT"
__nv_reservedSMEM_offset_0_alias:
	.zero		0
	.zero		64


//--------------------- .nv.constant0.compute_forces --------------------------
	.section	.nv.constant0.compute_forces,"a",@progbits
	.sectionflags	@""
	.align	4
.nv.constant0.compute_forces:
	.zero		944


//--------------------- SYMBOLS --------------------------

	.type		.nv.reservedSmem.offset0,@object
	.size		.nv.reservedSmem.offset0,0x4
	.type		.nv.reservedSmem.cap,@object
	.size		.nv.reservedSmem.cap,0x4
